//
// Generated by NVIDIA NVVM Compiler
//
// Compiler Build ID: CL-36424714
// Cuda compilation tools, release 13.0, V13.0.88
// Based on NVVM 20.0.0
//

.version 9.0
.target sm_100
.address_size 64

	// .globl	_Z11gemm_kernelPKfS0_S0_Pfiiibbff

.visible .entry _Z11gemm_kernelPKfS0_S0_Pfiiibbff(
	.param .u64 .ptr .align 1 _Z11gemm_kernelPKfS0_S0_Pfiiibbff_param_0,
	.param .u64 .ptr .align 1 _Z11gemm_kernelPKfS0_S0_Pfiiibbff_param_1,
	.param .u64 .ptr .align 1 _Z11gemm_kernelPKfS0_S0_Pfiiibbff_param_2,
	.param .u64 .ptr .align 1 _Z11gemm_kernelPKfS0_S0_Pfiiibbff_param_3,
	.param .u32 _Z11gemm_kernelPKfS0_S0_Pfiiibbff_param_4,
	.param .u32 _Z11gemm_kernelPKfS0_S0_Pfiiibbff_param_5,
	.param .u32 _Z11gemm_kernelPKfS0_S0_Pfiiibbff_param_6,
	.param .u8 _Z11gemm_kernelPKfS0_S0_Pfiiibbff_param_7,
	.param .u8 _Z11gemm_kernelPKfS0_S0_Pfiiibbff_param_8,
	.param .f32 _Z11gemm_kernelPKfS0_S0_Pfiiibbff_param_9,
	.param .f32 _Z11gemm_kernelPKfS0_S0_Pfiiibbff_param_10
)
{
	.reg .pred 	%p<40>;
	.reg .b16 	%rs<3>;
	.reg .b32 	%r<129>;
	.reg .b32 	%f<265>;
	.reg .b64 	%rd<163>;

	ld.param.u64 	%rd12, [_Z11gemm_kernelPKfS0_S0_Pfiiibbff_param_0];
	ld.param.u64 	%rd13, [_Z11gemm_kernelPKfS0_S0_Pfiiibbff_param_1];
	ld.param.u64 	%rd11, [_Z11gemm_kernelPKfS0_S0_Pfiiibbff_param_3];
	ld.param.u32 	%r65, [_Z11gemm_kernelPKfS0_S0_Pfiiibbff_param_4];
	ld.param.u32 	%r66, [_Z11gemm_kernelPKfS0_S0_Pfiiibbff_param_5];
	ld.param.u32 	%r67, [_Z11gemm_kernelPKfS0_S0_Pfiiibbff_param_6];
	ld.param.s8 	%rs1, [_Z11gemm_kernelPKfS0_S0_Pfiiibbff_param_7];
	ld.param.s8 	%rs2, [_Z11gemm_kernelPKfS0_S0_Pfiiibbff_param_8];
	ld.param.f32 	%f46, [_Z11gemm_kernelPKfS0_S0_Pfiiibbff_param_9];
	ld.param.f32 	%f47, [_Z11gemm_kernelPKfS0_S0_Pfiiibbff_param_10];
	cvta.to.global.u64 	%rd1, %rd13;
	cvta.to.global.u64 	%rd2, %rd12;
	mov.u32 	%r68, %ctaid.y;
	mov.u32 	%r69, %ntid.y;
	mov.u32 	%r70, %tid.y;
	mad.lo.s32 	%r1, %r68, %r69, %r70;
	mov.u32 	%r71, %ctaid.x;
	mov.u32 	%r72, %ntid.x;
	mov.u32 	%r73, %tid.x;
	mad.lo.s32 	%r2, %r71, %r72, %r73;
	setp.ge.s32 	%p1, %r1, %r65;
	setp.ge.s32 	%p2, %r2, %r67;
	or.pred  	%p3, %p1, %p2;
	@%p3 bra 	$L__BB0_50;
	setp.lt.s32 	%p4, %r66, 1;
	mov.f32 	%f264, 0f00000000;
	@%p4 bra 	$L__BB0_49;
	setp.ne.s16 	%p5, %rs1, 0;
	mul.lo.s32 	%r3, %r66, %r1;
	mul.lo.s32 	%r4, %r66, %r2;
	@%p5 bra 	$L__BB0_26;
	setp.ne.s16 	%p23, %rs2, 0;
	@%p23 bra 	$L__BB0_15;
	and.b32  	%r5, %r66, 7;
	setp.lt.u32 	%p32, %r66, 8;
	mov.f32 	%f264, 0f00000000;
	mov.b32 	%r110, 0;
	@%p32 bra 	$L__BB0_7;
	and.b32  	%r110, %r66, 2147483640;
	neg.s32 	%r108, %r110;
	shl.b32 	%r8, %r67, 3;
	mul.wide.u32 	%rd114, %r3, 4;
	add.s64 	%rd115, %rd114, %rd2;
	add.s64 	%rd161, %rd115, 16;
	mov.f32 	%f264, 0f00000000;
	mul.wide.s32 	%rd118, %r67, 4;
	mov.u32 	%r107, %r2;
$L__BB0_6:
	.pragma "nounroll";
	ld.global.f32 	%f190, [%rd161+-16];
	mul.wide.s32 	%rd116, %r107, 4;
	add.s64 	%rd117, %rd1, %rd116;
	ld.global.f32 	%f191, [%rd117];
	fma.rn.f32 	%f192, %f190, %f191, %f264;
	ld.global.f32 	%f193, [%rd161+-12];
	add.s64 	%rd119, %rd117, %rd118;
	ld.global.f32 	%f194, [%rd119];
	fma.rn.f32 	%f195, %f193, %f194, %f192;
	ld.global.f32 	%f196, [%rd161+-8];
	add.s64 	%rd120, %rd119, %rd118;
	ld.global.f32 	%f197, [%rd120];
	fma.rn.f32 	%f198, %f196, %f197, %f195;
	ld.global.f32 	%f199, [%rd161+-4];
	add.s64 	%rd121, %rd120, %rd118;
	ld.global.f32 	%f200, [%rd121];
	fma.rn.f32 	%f201, %f199, %f200, %f198;
	ld.global.f32 	%f202, [%rd161];
	add.s64 	%rd122, %rd121, %rd118;
	ld.global.f32 	%f203, [%rd122];
	fma.rn.f32 	%f204, %f202, %f203, %f201;
	ld.global.f32 	%f205, [%rd161+4];
	add.s64 	%rd123, %rd122, %rd118;
	ld.global.f32 	%f206, [%rd123];
	fma.rn.f32 	%f207, %f205, %f206, %f204;
	ld.global.f32 	%f208, [%rd161+8];
	add.s64 	%rd124, %rd123, %rd118;
	ld.global.f32 	%f209, [%rd124];
	fma.rn.f32 	%f210, %f208, %f209, %f207;
	ld.global.f32 	%f211, [%rd161+12];
	add.s64 	%rd125, %rd124, %rd118;
	ld.global.f32 	%f212, [%rd125];
	fma.rn.f32 	%f264, %f211, %f212, %f210;
	add.s32 	%r108, %r108, 8;
	add.s32 	%r107, %r107, %r8;
	add.s64 	%rd161, %rd161, 32;
	setp.ne.s32 	%p33, %r108, 0;
	@%p33 bra 	$L__BB0_6;
$L__BB0_7:
	setp.eq.s32 	%p34, %r5, 0;
	@%p34 bra 	$L__BB0_49;
	and.b32  	%r14, %r66, 3;
	setp.lt.u32 	%p35, %r5, 4;
	@%p35 bra 	$L__BB0_10;
	add.s32 	%r99, %r110, %r3;
	mul.wide.u32 	%rd126, %r99, 4;
	add.s64 	%rd127, %rd2, %rd126;
	ld.global.f32 	%f214, [%rd127];
	mad.lo.s32 	%r100, %r110, %r67, %r2;
	mul.wide.s32 	%rd128, %r100, 4;
	add.s64 	%rd129, %rd1, %rd128;
	ld.global.f32 	%f215, [%rd129];
	fma.rn.f32 	%f216, %f214, %f215, %f264;
	cvt.u64.u32 	%rd130, %r3;
	cvt.u64.u32 	%rd131, %r110;
	add.s64 	%rd132, %rd131, %rd130;
	shl.b64 	%rd133, %rd132, 2;
	add.s64 	%rd134, %rd2, %rd133;
	ld.global.f32 	%f217, [%rd134+4];
	mul.wide.s32 	%rd135, %r67, 4;
	add.s64 	%rd136, %rd129, %rd135;
	ld.global.f32 	%f218, [%rd136];
	fma.rn.f32 	%f219, %f217, %f218, %f216;
	ld.global.f32 	%f220, [%rd134+8];
	add.s64 	%rd137, %rd136, %rd135;
	ld.global.f32 	%f221, [%rd137];
	fma.rn.f32 	%f222, %f220, %f221, %f219;
	ld.global.f32 	%f223, [%rd134+12];
	add.s64 	%rd138, %rd137, %rd135;
	ld.global.f32 	%f224, [%rd138];
	fma.rn.f32 	%f264, %f223, %f224, %f222;
	add.s32 	%r110, %r110, 4;
$L__BB0_10:
	setp.eq.s32 	%p36, %r14, 0;
	@%p36 bra 	$L__BB0_49;
	setp.eq.s32 	%p37, %r14, 1;
	@%p37 bra 	$L__BB0_13;
	add.s32 	%r101, %r110, %r3;
	mul.wide.u32 	%rd139, %r101, 4;
	add.s64 	%rd140, %rd2, %rd139;
	ld.global.f32 	%f226, [%rd140];
	mad.lo.s32 	%r102, %r110, %r67, %r2;
	mul.wide.s32 	%rd141, %r102, 4;
	add.s64 	%rd142, %rd1, %rd141;
	ld.global.f32 	%f227, [%rd142];
	fma.rn.f32 	%f228, %f226, %f227, %f264;
	cvt.u64.u32 	%rd143, %r3;
	cvt.u64.u32 	%rd144, %r110;
	add.s64 	%rd145, %rd144, %rd143;
	shl.b64 	%rd146, %rd145, 2;
	add.s64 	%rd147, %rd2, %rd146;
	ld.global.f32 	%f229, [%rd147+4];
	mul.wide.s32 	%rd148, %r67, 4;
	add.s64 	%rd149, %rd142, %rd148;
	ld.global.f32 	%f230, [%rd149];
	fma.rn.f32 	%f264, %f229, %f230, %f228;
	add.s32 	%r110, %r110, 2;
$L__BB0_13:
	and.b32  	%r103, %r66, 1;
	setp.eq.b32 	%p38, %r103, 1;
	not.pred 	%p39, %p38;
	@%p39 bra 	$L__BB0_49;
	add.s32 	%r104, %r110, %r3;
	mul.wide.u32 	%rd150, %r104, 4;
	add.s64 	%rd151, %rd2, %rd150;
	ld.global.f32 	%f231, [%rd151];
	mad.lo.s32 	%r105, %r110, %r67, %r2;
	mul.wide.s32 	%rd152, %r105, 4;
	add.s64 	%rd153, %rd1, %rd152;
	ld.global.f32 	%f232, [%rd153];
	fma.rn.f32 	%f264, %f231, %f232, %f264;
	bra.uni 	$L__BB0_49;
$L__BB0_15:
	and.b32  	%r19, %r66, 7;
	setp.lt.u32 	%p24, %r66, 8;
	mov.f32 	%f264, 0f00000000;
	mov.b32 	%r115, 0;
	@%p24 bra 	$L__BB0_18;
	and.b32  	%r115, %r66, 2147483640;
	neg.s32 	%r113, %r115;
	mul.wide.u32 	%rd88, %r3, 4;
	add.s64 	%rd89, %rd88, %rd2;
	add.s64 	%rd162, %rd89, 16;
	add.s64 	%rd7, %rd1, 16;
	mov.f32 	%f264, 0f00000000;
	mov.u32 	%r112, %r4;
$L__BB0_17:
	.pragma "nounroll";
	mul.wide.s32 	%rd90, %r112, 4;
	add.s64 	%rd91, %rd7, %rd90;
	ld.global.f32 	%f144, [%rd162+-16];
	ld.global.f32 	%f145, [%rd91+-16];
	fma.rn.f32 	%f146, %f144, %f145, %f264;
	ld.global.f32 	%f147, [%rd162+-12];
	ld.global.f32 	%f148, [%rd91+-12];
	fma.rn.f32 	%f149, %f147, %f148, %f146;
	ld.global.f32 	%f150, [%rd162+-8];
	ld.global.f32 	%f151, [%rd91+-8];
	fma.rn.f32 	%f152, %f150, %f151, %f149;
	ld.global.f32 	%f153, [%rd162+-4];
	ld.global.f32 	%f154, [%rd91+-4];
	fma.rn.f32 	%f155, %f153, %f154, %f152;
	ld.global.f32 	%f156, [%rd162];
	ld.global.f32 	%f157, [%rd91];
	fma.rn.f32 	%f158, %f156, %f157, %f155;
	ld.global.f32 	%f159, [%rd162+4];
	ld.global.f32 	%f160, [%rd91+4];
	fma.rn.f32 	%f161, %f159, %f160, %f158;
	ld.global.f32 	%f162, [%rd162+8];
	ld.global.f32 	%f163, [%rd91+8];
	fma.rn.f32 	%f164, %f162, %f163, %f161;
	ld.global.f32 	%f165, [%rd162+12];
	ld.global.f32 	%f166, [%rd91+12];
	fma.rn.f32 	%f264, %f165, %f166, %f164;
	add.s32 	%r113, %r113, 8;
	add.s64 	%rd162, %rd162, 32;
	add.s32 	%r112, %r112, 8;
	setp.ne.s32 	%p25, %r113, 0;
	@%p25 bra 	$L__BB0_17;
$L__BB0_18:
	setp.eq.s32 	%p26, %r19, 0;
	@%p26 bra 	$L__BB0_49;
	and.b32  	%r27, %r66, 3;
	setp.lt.u32 	%p27, %r19, 4;
	@%p27 bra 	$L__BB0_21;
	add.s32 	%r91, %r115, %r3;
	mul.wide.u32 	%rd92, %r91, 4;
	add.s64 	%rd93, %rd2, %rd92;
	ld.global.f32 	%f168, [%rd93];
	add.s32 	%r92, %r115, %r4;
	mul.wide.s32 	%rd94, %r92, 4;
	add.s64 	%rd95, %rd1, %rd94;
	ld.global.f32 	%f169, [%rd95];
	fma.rn.f32 	%f170, %f168, %f169, %f264;
	cvt.u64.u32 	%rd96, %r3;
	cvt.u64.u32 	%rd97, %r115;
	add.s64 	%rd98, %rd97, %rd96;
	shl.b64 	%rd99, %rd98, 2;
	add.s64 	%rd100, %rd2, %rd99;
	ld.global.f32 	%f171, [%rd100+4];
	ld.global.f32 	%f172, [%rd95+4];
	fma.rn.f32 	%f173, %f171, %f172, %f170;
	ld.global.f32 	%f174, [%rd100+8];
	ld.global.f32 	%f175, [%rd95+8];
	fma.rn.f32 	%f176, %f174, %f175, %f173;
	ld.global.f32 	%f177, [%rd100+12];
	ld.global.f32 	%f178, [%rd95+12];
	fma.rn.f32 	%f264, %f177, %f178, %f176;
	add.s32 	%r115, %r115, 4;
$L__BB0_21:
	setp.eq.s32 	%p28, %r27, 0;
	@%p28 bra 	$L__BB0_49;
	setp.eq.s32 	%p29, %r27, 1;
	@%p29 bra 	$L__BB0_24;
	add.s32 	%r93, %r115, %r3;
	mul.wide.u32 	%rd101, %r93, 4;
	add.s64 	%rd102, %rd2, %rd101;
	ld.global.f32 	%f180, [%rd102];
	add.s32 	%r94, %r115, %r4;
	mul.wide.s32 	%rd103, %r94, 4;
	add.s64 	%rd104, %rd1, %rd103;
	ld.global.f32 	%f181, [%rd104];
	fma.rn.f32 	%f182, %f180, %f181, %f264;
	cvt.u64.u32 	%rd105, %r3;
	cvt.u64.u32 	%rd106, %r115;
	add.s64 	%rd107, %rd106, %rd105;
	shl.b64 	%rd108, %rd107, 2;
	add.s64 	%rd109, %rd2, %rd108;
	ld.global.f32 	%f183, [%rd109+4];
	ld.global.f32 	%f184, [%rd104+4];
	fma.rn.f32 	%f264, %f183, %f184, %f182;
	add.s32 	%r115, %r115, 2;
$L__BB0_24:
	and.b32  	%r95, %r66, 1;
	setp.eq.b32 	%p30, %r95, 1;
	not.pred 	%p31, %p30;
	@%p31 bra 	$L__BB0_49;
	add.s32 	%r96, %r115, %r3;
	mul.wide.u32 	%rd110, %r96, 4;
	add.s64 	%rd111, %rd2, %rd110;
	ld.global.f32 	%f185, [%rd111];
	add.s32 	%r97, %r115, %r4;
	mul.wide.s32 	%rd112, %r97, 4;
	add.s64 	%rd113, %rd1, %rd112;
	ld.global.f32 	%f186, [%rd113];
	fma.rn.f32 	%f264, %f185, %f186, %f264;
	bra.uni 	$L__BB0_49;
$L__BB0_26:
	setp.ne.s16 	%p6, %rs2, 0;
	@%p6 bra 	$L__BB0_38;
	and.b32  	%r32, %r66, 7;
	setp.lt.u32 	%p15, %r66, 8;
	mov.f32 	%f264, 0f00000000;
	mov.b32 	%r121, 0;
	@%p15 bra 	$L__BB0_30;
	and.b32  	%r121, %r66, 2147483640;
	neg.s32 	%r119, %r121;
	shl.b32 	%r35, %r67, 3;
	shl.b32 	%r36, %r65, 3;
	mov.f32 	%f264, 0f00000000;
	mul.wide.s32 	%rd48, %r65, 4;
	mul.wide.s32 	%rd50, %r67, 4;
	mov.u32 	%r117, %r1;
	mov.u32 	%r118, %r2;
$L__BB0_29:
	.pragma "nounroll";
	mul.wide.s32 	%rd44, %r117, 4;
	add.s64 	%rd45, %rd2, %rd44;
	ld.global.f32 	%f98, [%rd45];
	mul.wide.s32 	%rd46, %r118, 4;
	add.s64 	%rd47, %rd1, %rd46;
	ld.global.f32 	%f99, [%rd47];
	fma.rn.f32 	%f100, %f98, %f99, %f264;
	add.s64 	%rd49, %rd45, %rd48;
	ld.global.f32 	%f101, [%rd49];
	add.s64 	%rd51, %rd47, %rd50;
	ld.global.f32 	%f102, [%rd51];
	fma.rn.f32 	%f103, %f101, %f102, %f100;
	add.s64 	%rd52, %rd49, %rd48;
	ld.global.f32 	%f104, [%rd52];
	add.s64 	%rd53, %rd51, %rd50;
	ld.global.f32 	%f105, [%rd53];
	fma.rn.f32 	%f106, %f104, %f105, %f103;
	add.s64 	%rd54, %rd52, %rd48;
	ld.global.f32 	%f107, [%rd54];
	add.s64 	%rd55, %rd53, %rd50;
	ld.global.f32 	%f108, [%rd55];
	fma.rn.f32 	%f109, %f107, %f108, %f106;
	add.s64 	%rd56, %rd54, %rd48;
	ld.global.f32 	%f110, [%rd56];
	add.s64 	%rd57, %rd55, %rd50;
	ld.global.f32 	%f111, [%rd57];
	fma.rn.f32 	%f112, %f110, %f111, %f109;
	add.s64 	%rd58, %rd56, %rd48;
	ld.global.f32 	%f113, [%rd58];
	add.s64 	%rd59, %rd57, %rd50;
	ld.global.f32 	%f114, [%rd59];
	fma.rn.f32 	%f115, %f113, %f114, %f112;
	add.s64 	%rd60, %rd58, %rd48;
	ld.global.f32 	%f116, [%rd60];
	add.s64 	%rd61, %rd59, %rd50;
	ld.global.f32 	%f117, [%rd61];
	fma.rn.f32 	%f118, %f116, %f117, %f115;
	add.s64 	%rd62, %rd60, %rd48;
	ld.global.f32 	%f119, [%rd62];
	add.s64 	%rd63, %rd61, %rd50;
	ld.global.f32 	%f120, [%rd63];
	fma.rn.f32 	%f264, %f119, %f120, %f118;
	add.s32 	%r119, %r119, 8;
	add.s32 	%r118, %r118, %r35;
	add.s32 	%r117, %r117, %r36;
	setp.ne.s32 	%p16, %r119, 0;
	@%p16 bra 	$L__BB0_29;
$L__BB0_30:
	setp.eq.s32 	%p17, %r32, 0;
	@%p17 bra 	$L__BB0_49;
	and.b32  	%r44, %r66, 3;
	setp.lt.u32 	%p18, %r32, 4;
	@%p18 bra 	$L__BB0_33;
	mad.lo.s32 	%r83, %r121, %r65, %r1;
	mul.wide.s32 	%rd64, %r83, 4;
	add.s64 	%rd65, %rd2, %rd64;
	ld.global.f32 	%f122, [%rd65];
	mad.lo.s32 	%r84, %r121, %r67, %r2;
	mul.wide.s32 	%rd66, %r84, 4;
	add.s64 	%rd67, %rd1, %rd66;
	ld.global.f32 	%f123, [%rd67];
	fma.rn.f32 	%f124, %f122, %f123, %f264;
	mul.wide.s32 	%rd68, %r65, 4;
	add.s64 	%rd69, %rd65, %rd68;
	ld.global.f32 	%f125, [%rd69];
	mul.wide.s32 	%rd70, %r67, 4;
	add.s64 	%rd71, %rd67, %rd70;
	ld.global.f32 	%f126, [%rd71];
	fma.rn.f32 	%f127, %f125, %f126, %f124;
	add.s64 	%rd72, %rd69, %rd68;
	ld.global.f32 	%f128, [%rd72];
	add.s64 	%rd73, %rd71, %rd70;
	ld.global.f32 	%f129, [%rd73];
	fma.rn.f32 	%f130, %f128, %f129, %f127;
	add.s64 	%rd74, %rd72, %rd68;
	ld.global.f32 	%f131, [%rd74];
	add.s64 	%rd75, %rd73, %rd70;
	ld.global.f32 	%f132, [%rd75];
	fma.rn.f32 	%f264, %f131, %f132, %f130;
	add.s32 	%r121, %r121, 4;
$L__BB0_33:
	setp.eq.s32 	%p19, %r44, 0;
	@%p19 bra 	$L__BB0_49;
	setp.eq.s32 	%p20, %r44, 1;
	@%p20 bra 	$L__BB0_36;
	mad.lo.s32 	%r85, %r121, %r65, %r1;
	mul.wide.s32 	%rd76, %r85, 4;
	add.s64 	%rd77, %rd2, %rd76;
	ld.global.f32 	%f134, [%rd77];
	mad.lo.s32 	%r86, %r121, %r67, %r2;
	mul.wide.s32 	%rd78, %r86, 4;
	add.s64 	%rd79, %rd1, %rd78;
	ld.global.f32 	%f135, [%rd79];
	fma.rn.f32 	%f136, %f134, %f135, %f264;
	mul.wide.s32 	%rd80, %r65, 4;
	add.s64 	%rd81, %rd77, %rd80;
	ld.global.f32 	%f137, [%rd81];
	mul.wide.s32 	%rd82, %r67, 4;
	add.s64 	%rd83, %rd79, %rd82;
	ld.global.f32 	%f138, [%rd83];
	fma.rn.f32 	%f264, %f137, %f138, %f136;
	add.s32 	%r121, %r121, 2;
$L__BB0_36:
	and.b32  	%r87, %r66, 1;
	setp.eq.b32 	%p21, %r87, 1;
	not.pred 	%p22, %p21;
	@%p22 bra 	$L__BB0_49;
	mad.lo.s32 	%r88, %r121, %r65, %r1;
	mul.wide.s32 	%rd84, %r88, 4;
	add.s64 	%rd85, %rd2, %rd84;
	ld.global.f32 	%f139, [%rd85];
	mad.lo.s32 	%r89, %r121, %r67, %r2;
	mul.wide.s32 	%rd86, %r89, 4;
	add.s64 	%rd87, %rd1, %rd86;
	ld.global.f32 	%f140, [%rd87];
	fma.rn.f32 	%f264, %f139, %f140, %f264;
	bra.uni 	$L__BB0_49;
$L__BB0_38:
	and.b32  	%r49, %r66, 7;
	setp.lt.u32 	%p7, %r66, 8;
	mov.f32 	%f264, 0f00000000;
	mov.b32 	%r127, 0;
	@%p7 bra 	$L__BB0_41;
	and.b32  	%r127, %r66, 2147483640;
	neg.s32 	%r125, %r127;
	shl.b32 	%r52, %r65, 3;
	mov.f32 	%f264, 0f00000000;
	mul.wide.s32 	%rd18, %r65, 4;
	mov.u32 	%r123, %r4;
	mov.u32 	%r124, %r1;
$L__BB0_40:
	.pragma "nounroll";
	mul.wide.s32 	%rd14, %r123, 4;
	add.s64 	%rd15, %rd1, %rd14;
	mul.wide.s32 	%rd16, %r124, 4;
	add.s64 	%rd17, %rd2, %rd16;
	ld.global.f32 	%f52, [%rd17];
	ld.global.f32 	%f53, [%rd15];
	fma.rn.f32 	%f54, %f52, %f53, %f264;
	add.s64 	%rd19, %rd17, %rd18;
	ld.global.f32 	%f55, [%rd19];
	ld.global.f32 	%f56, [%rd15+4];
	fma.rn.f32 	%f57, %f55, %f56, %f54;
	add.s64 	%rd20, %rd19, %rd18;
	ld.global.f32 	%f58, [%rd20];
	ld.global.f32 	%f59, [%rd15+8];
	fma.rn.f32 	%f60, %f58, %f59, %f57;
	add.s64 	%rd21, %rd20, %rd18;
	ld.global.f32 	%f61, [%rd21];
	ld.global.f32 	%f62, [%rd15+12];
	fma.rn.f32 	%f63, %f61, %f62, %f60;
	add.s64 	%rd22, %rd21, %rd18;
	ld.global.f32 	%f64, [%rd22];
	ld.global.f32 	%f65, [%rd15+16];
	fma.rn.f32 	%f66, %f64, %f65, %f63;
	add.s64 	%rd23, %rd22, %rd18;
	ld.global.f32 	%f67, [%rd23];
	ld.global.f32 	%f68, [%rd15+20];
	fma.rn.f32 	%f69, %f67, %f68, %f66;
	add.s64 	%rd24, %rd23, %rd18;
	ld.global.f32 	%f70, [%rd24];
	ld.global.f32 	%f71, [%rd15+24];
	fma.rn.f32 	%f72, %f70, %f71, %f69;
	add.s64 	%rd25, %rd24, %rd18;
	ld.global.f32 	%f73, [%rd25];
	ld.global.f32 	%f74, [%rd15+28];
	fma.rn.f32 	%f264, %f73, %f74, %f72;
	add.s32 	%r125, %r125, 8;
	add.s32 	%r124, %r124, %r52;
	add.s32 	%r123, %r123, 8;
	setp.ne.s32 	%p8, %r125, 0;
	@%p8 bra 	$L__BB0_40;
$L__BB0_41:
	setp.eq.s32 	%p9, %r49, 0;
	@%p9 bra 	$L__BB0_49;
	and.b32  	%r60, %r66, 3;
	setp.lt.u32 	%p10, %r49, 4;
	@%p10 bra 	$L__BB0_44;
	mad.lo.s32 	%r75, %r127, %r65, %r1;
	mul.wide.s32 	%rd26, %r75, 4;
	add.s64 	%rd27, %rd2, %rd26;
	ld.global.f32 	%f76, [%rd27];
	add.s32 	%r76, %r127, %r4;
	mul.wide.s32 	%rd28, %r76, 4;
	add.s64 	%rd29, %rd1, %rd28;
	ld.global.f32 	%f77, [%rd29];
	fma.rn.f32 	%f78, %f76, %f77, %f264;
	mul.wide.s32 	%rd30, %r65, 4;
	add.s64 	%rd31, %rd27, %rd30;
	ld.global.f32 	%f79, [%rd31];
	ld.global.f32 	%f80, [%rd29+4];
	fma.rn.f32 	%f81, %f79, %f80, %f78;
	add.s64 	%rd32, %rd31, %rd30;
	ld.global.f32 	%f82, [%rd32];
	ld.global.f32 	%f83, [%rd29+8];
	fma.rn.f32 	%f84, %f82, %f83, %f81;
	add.s64 	%rd33, %rd32, %rd30;
	ld.global.f32 	%f85, [%rd33];
	ld.global.f32 	%f86, [%rd29+12];
	fma.rn.f32 	%f264, %f85, %f86, %f84;
	add.s32 	%r127, %r127, 4;
$L__BB0_44:
	setp.eq.s32 	%p11, %r60, 0;
	@%p11 bra 	$L__BB0_49;
	setp.eq.s32 	%p12, %r60, 1;
	@%p12 bra 	$L__BB0_47;
	mad.lo.s32 	%r77, %r127, %r65, %r1;
	mul.wide.s32 	%rd34, %r77, 4;
	add.s64 	%rd35, %rd2, %rd34;
	ld.global.f32 	%f88, [%rd35];
	add.s32 	%r78, %r127, %r4;
	mul.wide.s32 	%rd36, %r78, 4;
	add.s64 	%rd37, %rd1, %rd36;
	ld.global.f32 	%f89, [%rd37];
	fma.rn.f32 	%f90, %f88, %f89, %f264;
	mul.wide.s32 	%rd38, %r65, 4;
	add.s64 	%rd39, %rd35, %rd38;
	ld.global.f32 	%f91, [%rd39];
	ld.global.f32 	%f92, [%rd37+4];
	fma.rn.f32 	%f264, %f91, %f92, %f90;
	add.s32 	%r127, %r127, 2;
$L__BB0_47:
	and.b32  	%r79, %r66, 1;
	setp.eq.b32 	%p13, %r79, 1;
	not.pred 	%p14, %p13;
	@%p14 bra 	$L__BB0_49;
	mad.lo.s32 	%r80, %r127, %r65, %r1;
	mul.wide.s32 	%rd40, %r80, 4;
	add.s64 	%rd41, %rd2, %rd40;
	ld.global.f32 	%f93, [%rd41];
	add.s32 	%r81, %r127, %r4;
	mul.wide.s32 	%rd42, %r81, 4;
	add.s64 	%rd43, %rd1, %rd42;
	ld.global.f32 	%f94, [%rd43];
	fma.rn.f32 	%f264, %f93, %f94, %f264;
$L__BB0_49:
	ld.param.u64 	%rd160, [_Z11gemm_kernelPKfS0_S0_Pfiiibbff_param_2];
	cvta.to.global.u64 	%rd154, %rd160;
	mul.wide.u32 	%rd155, %r1, 4;
	add.s64 	%rd156, %rd154, %rd155;
	ld.global.f32 	%f233, [%rd156];
	mul.f32 	%f234, %f47, %f233;
	fma.rn.f32 	%f235, %f46, %f264, %f234;
	mad.lo.s32 	%r106, %r67, %r1, %r2;
	cvta.to.global.u64 	%rd157, %rd11;
	mul.wide.s32 	%rd158, %r106, 4;
	add.s64 	%rd159, %rd157, %rd158;
	st.global.f32 	[%rd159], %f235;
$L__BB0_50:
	ret;

}
	// .globl	_Z11relu_kernelPfi
.visible .entry _Z11relu_kernelPfi(
	.param .u64 .ptr .align 1 _Z11relu_kernelPfi_param_0,
	.param .u32 _Z11relu_kernelPfi_param_1
)
{
	.reg .pred 	%p<3>;
	.reg .b32 	%r<6>;
	.reg .b32 	%f<3>;
	.reg .b64 	%rd<5>;

	ld.param.u64 	%rd1, [_Z11relu_kernelPfi_param_0];
	ld.param.u32 	%r2, [_Z11relu_kernelPfi_param_1];
	mov.u32 	%r3, %ctaid.x;
	mov.u32 	%r4, %ntid.x;
	mov.u32 	%r5, %tid.x;
	mad.lo.s32 	%r1, %r3, %r4, %r5;
	setp.ge.s32 	%p1, %r1, %r2;
	@%p1 bra 	$L__BB1_2;
	cvta.to.global.u64 	%rd2, %rd1;
	mul.wide.s32 	%rd3, %r1, 4;
	add.s64 	%rd4, %rd2, %rd3;
	ld.global.f32 	%f1, [%rd4];
	setp.lt.f32 	%p2, %f1, 0f00000000;
	selp.f32 	%f2, 0f00000000, %f1, %p2;
	st.global.f32 	[%rd4], %f2;
$L__BB1_2:
	ret;

}
	// .globl	_Z10add_kernelPfPKfi
.visible .entry _Z10add_kernelPfPKfi(
	.param .u64 .ptr .align 1 _Z10add_kernelPfPKfi_param_0,
	.param .u64 .ptr .align 1 _Z10add_kernelPfPKfi_param_1,
	.param .u32 _Z10add_kernelPfPKfi_param_2
)
{
	.reg .pred 	%p<2>;
	.reg .b32 	%r<6>;
	.reg .b32 	%f<4>;
	.reg .b64 	%rd<8>;

	ld.param.u64 	%rd1, [_Z10add_kernelPfPKfi_param_0];
	ld.param.u64 	%rd2, [_Z10add_kernelPfPKfi_param_1];
	ld.param.u32 	%r2, [_Z10add_kernelPfPKfi_param_2];
	mov.u32 	%r3, %ctaid.x;
	mov.u32 	%r4, %ntid.x;
	mov.u32 	%r5, %tid.x;
	mad.lo.s32 	%r1, %r3, %r4, %r5;
	setp.ge.s32 	%p1, %r1, %r2;
	@%p1 bra 	$L__BB2_2;
	cvta.to.global.u64 	%rd3, %rd2;
	cvta.to.global.u64 	%rd4, %rd1;
	mul.wide.s32 	%rd5, %r1, 4;
	add.s64 	%rd6, %rd3, %rd5;
	ld.global.f32 	%f1, [%rd6];
	add.s64 	%rd7, %rd4, %rd5;
	ld.global.f32 	%f2, [%rd7];
	add.f32 	%f3, %f1, %f2;
	st.global.f32 	[%rd7], %f3;
$L__BB2_2:
	ret;

}


// ===== COMPILED SASS (sm_100) =====

	.target	sm_100

	.elftype	@"ET_EXEC"


//--------------------- .note.nv.tkinfo           --------------------------
	.section	.note.nv.tkinfo,"",@"SHT_NOTE"
	.sectionflags	@"SHF_NOTE_NV_TKINFO"
	.tkinfo
        /*0018*/ 	.word	0x00000002
        /*0030*/ 	.string	""
        /*0030*/ 	.string	"ptxas"
        /*0030*/ 	.string	"Cuda compilation tools, release 13.0, V13.0.88"
        /*0030*/ 	.string	"Build cuda_13.0.r13.0/compiler.36424714_0"
        /*0030*/ 	.string	"-arch sm_100 -m 64 "



//--------------------- .note.nv.cuinfo           --------------------------
	.section	.note.nv.cuinfo,"",@"SHT_NOTE"
	.sectionflags	@"SHF_NOTE_NV_CUINFO"
        /*0018*/ 	.short	0x0002
        /*001a*/ 	.short	0x0064
        /*001c*/ 	.short	0x0082
	.zero		2


//--------------------- .nv.info                  --------------------------
	.section	.nv.info,"",@"SHT_CUDA_INFO"
	.align	4


	//----- nvinfo : EIATTR_REGCOUNT
	.align		4
        /*0000*/ 	.byte	0x04, 0x2f
        /*0002*/ 	.short	(.L_1 - .L_0)
	.align		4
.L_0:
        /*0004*/ 	.word	index@(_Z11gemm_kernelPKfS0_S0_Pfiiibbff)
        /*0008*/ 	.word	0x00000020


	//----- nvinfo : EIATTR_FRAME_SIZE
	.align		4
.L_1:
        /*000c*/ 	.byte	0x04, 0x11
        /*000e*/ 	.short	(.L_3 - .L_2)
	.align		4
.L_2:
        /*0010*/ 	.word	index@(_Z11gemm_kernelPKfS0_S0_Pfiiibbff)
        /*0014*/ 	.word	0x00000000


	//----- nvinfo : EIATTR_REGCOUNT
	.align		4
.L_3:
        /*0018*/ 	.byte	0x04, 0x2f
        /*001a*/ 	.short	(.L_5 - .L_4)
	.align		4
.L_4:
        /*001c*/ 	.word	index@(_Z11relu_kernelPfi)
        /*0020*/ 	.word	0x00000008


	//----- nvinfo : EIATTR_FRAME_SIZE
	.align		4
.L_5:
        /*0024*/ 	.byte	0x04, 0x11
        /*0026*/ 	.short	(.L_7 - .L_6)
	.align		4
.L_6:
        /*0028*/ 	.word	index@(_Z11relu_kernelPfi)
        /*002c*/ 	.word	0x00000000


	//----- nvinfo : EIATTR_REGCOUNT
	.align		4
.L_7:
        /*0030*/ 	.byte	0x04, 0x2f
        /*0032*/ 	.short	(.L_9 - .L_8)
	.align		4
.L_8:
        /*0034*/ 	.word	index@(_Z10add_kernelPfPKfi)
        /*0038*/ 	.word	0x0000000a


	//----- nvinfo : EIATTR_FRAME_SIZE
	.align		4
.L_9:
        /*003c*/ 	.byte	0x04, 0x11
        /*003e*/ 	.short	(.L_11 - .L_10)
	.align		4
.L_10:
        /*0040*/ 	.word	index@(_Z10add_kernelPfPKfi)
        /*0044*/ 	.word	0x00000000


	//----- nvinfo : EIATTR_MIN_STACK_SIZE
	.align		4
.L_11:
        /*0048*/ 	.byte	0x04, 0x12
        /*004a*/ 	.short	(.L_13 - .L_12)
	.align		4
.L_12:
        /*004c*/ 	.word	index@(_Z10add_kernelPfPKfi)
        /*0050*/ 	.word	0x00000000


	//----- nvinfo : EIATTR_MIN_STACK_SIZE
	.align		4
.L_13:
        /*0054*/ 	.byte	0x04, 0x12
        /*0056*/ 	.short	(.L_15 - .L_14)
	.align		4
.L_14:
        /*0058*/ 	.word	index@(_Z11relu_kernelPfi)
        /*005c*/ 	.word	0x00000000


	//----- nvinfo : EIATTR_MIN_STACK_SIZE
	.align		4
.L_15:
        /*0060*/ 	.byte	0x04, 0x12
        /*0062*/ 	.short	(.L_17 - .L_16)
	.align		4
.L_16:
        /*0064*/ 	.word	index@(_Z11gemm_kernelPKfS0_S0_Pfiiibbff)
        /*0068*/ 	.word	0x00000000
.L_17:


//--------------------- .nv.compat                --------------------------
	.section	.nv.compat,"",@"SHT_CUDA_COMPAT_INFO"
	.align	4
        /*0000*/ 	.byte	0x02, 0x09, 0x00, 0x00, 0x02, 0x02, 0x01, 0x00, 0x02, 0x05, 0x05, 0x00, 0x03, 0x07, 0x01, 0x01
        /*0010*/ 	.byte	0x02, 0x03, 0x00, 0x00, 0x02, 0x06, 0x01, 0x00, 0x04, 0x0b, 0x08, 0x00, 0x09, 0x00, 0x00, 0x00
        /*0020*/ 	.byte	0x00, 0x00, 0x00, 0x00


//--------------------- .nv.info._Z10add_kernelPfPKfi --------------------------
	.section	.nv.info._Z10add_kernelPfPKfi,"",@"SHT_CUDA_INFO"
	.sectionflags	@""
	.align	4


	//----- nvinfo : EIATTR_CUDA_API_VERSION
	.align		4
        /*0000*/ 	.byte	0x04, 0x37
        /*0002*/ 	.short	(.L_19 - .L_18)
.L_18:
        /*0004*/ 	.word	0x00000082


	//----- nvinfo : EIATTR_KPARAM_INFO
	.align		4
.L_19:
        /*0008*/ 	.byte	0x04, 0x17
        /*000a*/ 	.short	(.L_21 - .L_20)
.L_20:
        /*000c*/ 	.word	0x00000000
        /*0010*/ 	.short	0x0002
        /*0012*/ 	.short	0x0010
        /*0014*/ 	.byte	0x00, 0xf0, 0x11, 0x00


	//----- nvinfo : EIATTR_KPARAM_INFO
	.align		4
.L_21:
        /*0018*/ 	.byte	0x04, 0x17
        /*001a*/ 	.short	(.L_23 - .L_22)
.L_22:
        /*001c*/ 	.word	0x00000000
        /*0020*/ 	.short	0x0001
        /*0022*/ 	.short	0x0008
        /*0024*/ 	.byte	0x00, 0xf5, 0x21, 0x00


	//----- nvinfo : EIATTR_KPARAM_INFO
	.align		4
.L_23:
        /*0028*/ 	.byte	0x04, 0x17
        /*002a*/ 	.short	(.L_25 - .L_24)
.L_24:
        /*002c*/ 	.word	0x00000000
        /*0030*/ 	.short	0x0000
        /*0032*/ 	.short	0x0000
        /*0034*/ 	.byte	0x00, 0xf5, 0x21, 0x00


	//----- nvinfo : EIATTR_SPARSE_MMA_MASK
	.align		4
.L_25:
        /*0038*/ 	.byte	0x03, 0x50
        /*003a*/ 	.short	0x0000


	//----- nvinfo : EIATTR_MAXREG_COUNT
	.align		4
        /*003c*/ 	.byte	0x03, 0x1b
        /*003e*/ 	.short	0x00ff


	//----- nvinfo : EIATTR_MERCURY_ISA_VERSION
	.align		4
        /*0040*/ 	.byte	0x03, 0x5f
        /*0042*/ 	.short	0x0101


	//----- nvinfo : EIATTR_VRC_CTA_INIT_COUNT
	.align		4
        /*0044*/ 	.byte	0x02, 0x4a
	.zero		1
	.zero		1


	//----- nvinfo : EIATTR_EXIT_INSTR_OFFSETS
	.align		4
        /*0048*/ 	.byte	0x04, 0x1c
        /*004a*/ 	.short	(.L_27 - .L_26)


	//   ....[0]....
.L_26:
        /*004c*/ 	.word	0x00000070


	//   ....[1]....
        /*0050*/ 	.word	0x00000110


	//----- nvinfo : EIATTR_CBANK_PARAM_SIZE
	.align		4
.L_27:
        /*0054*/ 	.byte	0x03, 0x19
        /*0056*/ 	.short	0x0014


	//----- nvinfo : EIATTR_PARAM_CBANK
	.align		4
        /*0058*/ 	.byte	0x04, 0x0a
        /*005a*/ 	.short	(.L_29 - .L_28)
	.align		4
.L_28:
        /*005c*/ 	.word	index@(.nv.constant0._Z10add_kernelPfPKfi)
        /*0060*/ 	.short	0x0380
        /*0062*/ 	.short	0x0014


	//----- nvinfo : EIATTR_SW_WAR
	.align		4
.L_29:
        /*0064*/ 	.byte	0x04, 0x36
        /*0066*/ 	.short	(.L_31 - .L_30)
.L_30:
        /*0068*/ 	.word	0x00000008
.L_31:


//--------------------- .nv.info._Z11relu_kernelPfi --------------------------
	.section	.nv.info._Z11relu_kernelPfi,"",@"SHT_CUDA_INFO"
	.sectionflags	@""
	.align	4


	//----- nvinfo : EIATTR_CUDA_API_VERSION
	.align		4
        /*0000*/ 	.byte	0x04, 0x37
        /*0002*/ 	.short	(.L_33 - .L_32)
.L_32:
        /*0004*/ 	.word	0x00000082


	//----- nvinfo : EIATTR_KPARAM_INFO
	.align		4
.L_33:
        /*0008*/ 	.byte	0x04, 0x17
        /*000a*/ 	.short	(.L_35 - .L_34)
.L_34:
        /*000c*/ 	.word	0x00000000
        /*0010*/ 	.short	0x0001
        /*0012*/ 	.short	0x0008
        /*0014*/ 	.byte	0x00, 0xf0, 0x11, 0x00


	//----- nvinfo : EIATTR_KPARAM_INFO
	.align		4
.L_35:
        /*0018*/ 	.byte	0x04, 0x17
        /*001a*/ 	.short	(.L_37 - .L_36)
.L_36:
        /*001c*/ 	.word	0x00000000
        /*0020*/ 	.short	0x0000
        /*0022*/ 	.short	0x0000
        /*0024*/ 	.byte	0x00, 0xf5, 0x21, 0x00


	//----- nvinfo : EIATTR_SPARSE_MMA_MASK
	.align		4
.L_37:
        /*0028*/ 	.byte	0x03, 0x50
        /*002a*/ 	.short	0x0000


	//----- nvinfo : EIATTR_MAXREG_COUNT
	.align		4
        /*002c*/ 	.byte	0x03, 0x1b
        /*002e*/ 	.short	0x00ff


	//----- nvinfo : EIATTR_MERCURY_ISA_VERSION
	.align		4
        /*0030*/ 	.byte	0x03, 0x5f
        /*0032*/ 	.short	0x0101


	//----- nvinfo : EIATTR_VRC_CTA_INIT_COUNT
	.align		4
        /*0034*/ 	.byte	0x02, 0x4a
	.zero		1
	.zero		1


	//----- nvinfo : EIATTR_EXIT_INSTR_OFFSETS
	.align		4
        /*0038*/ 	.byte	0x04, 0x1c
        /*003a*/ 	.short	(.L_39 - .L_38)


	//   ....[0]....
.L_38:
        /*003c*/ 	.word	0x00000070


	//   ....[1]....
        /*0040*/ 	.word	0x000000f0


	//----- nvinfo : EIATTR_CBANK_PARAM_SIZE
	.align		4
.L_39:
        /*0044*/ 	.byte	0x03, 0x19
        /*0046*/ 	.short	0x000c


	//----- nvinfo : EIATTR_PARAM_CBANK
	.align		4
        /*0048*/ 	.byte	0x04, 0x0a
        /*004a*/ 	.short	(.L_41 - .L_40)
	.align		4
.L_40:
        /*004c*/ 	.word	index@(.nv.constant0._Z11relu_kernelPfi)
        /*0050*/ 	.short	0x0380
        /*0052*/ 	.short	0x000c


	//----- nvinfo : EIATTR_SW_WAR
	.align		4
.L_41:
        /*0054*/ 	.byte	0x04, 0x36
        /*0056*/ 	.short	(.L_43 - .L_42)
.L_42:
        /*0058*/ 	.word	0x00000008
.L_43:


//--------------------- .nv.info._Z11gemm_kernelPKfS0_S0_Pfiiibbff --------------------------
	.section	.nv.info._Z11gemm_kernelPKfS0_S0_Pfiiibbff,"",@"SHT_CUDA_INFO"
	.sectionflags	@""
	.align	4


	//----- nvinfo : EIATTR_CUDA_API_VERSION
	.align		4
        /*0000*/ 	.byte	0x04, 0x37
        /*0002*/ 	.short	(.L_45 - .L_44)
.L_44:
        /*0004*/ 	.word	0x00000082


	//----- nvinfo : EIATTR_KPARAM_INFO
	.align		4
.L_45:
        /*0008*/ 	.byte	0x04, 0x17
        /*000a*/ 	.short	(.L_47 - .L_46)
.L_46:
        /*000c*/ 	.word	0x00000000
        /*0010*/ 	.short	0x000a
        /*0012*/ 	.short	0x0034
        /*0014*/ 	.byte	0x00, 0xf0, 0x11, 0x00


	//----- nvinfo : EIATTR_KPARAM_INFO
	.align		4
.L_47:
        /*0018*/ 	.byte	0x04, 0x17
        /*001a*/ 	.short	(.L_49 - .L_48)
.L_48:
        /*001c*/ 	.word	0x00000000
        /*0020*/ 	.short	0x0009
        /*0022*/ 	.short	0x0030
        /*0024*/ 	.byte	0x00, 0xf0, 0x11, 0x00


	//----- nvinfo : EIATTR_KPARAM_INFO
	.align		4
.L_49:
        /*0028*/ 	.byte	0x04, 0x17
        /*002a*/ 	.short	(.L_51 - .L_50)
.L_50:
        /*002c*/ 	.word	0x00000000
        /*0030*/ 	.short	0x0008
        /*0032*/ 	.short	0x002d
        /*0034*/ 	.byte	0x00, 0xf0, 0x05, 0x00


	//----- nvinfo : EIATTR_KPARAM_INFO
	.align		4
.L_51:
        /*0038*/ 	.byte	0x04, 0x17
        /*003a*/ 	.short	(.L_53 - .L_52)
.L_52:
        /*003c*/ 	.word	0x00000000
        /*0040*/ 	.short	0x0007
        /*0042*/ 	.short	0x002c
        /*0044*/ 	.byte	0x00, 0xf0, 0x05, 0x00


	//----- nvinfo : EIATTR_KPARAM_INFO
	.align		4
.L_53:
        /*0048*/ 	.byte	0x04, 0x17
        /*004a*/ 	.short	(.L_55 - .L_54)
.L_54:
        /*004c*/ 	.word	0x00000000
        /*0050*/ 	.short	0x0006
        /*0052*/ 	.short	0x0028
        /*0054*/ 	.byte	0x00, 0xf0, 0x11, 0x00


	//----- nvinfo : EIATTR_KPARAM_INFO
	.align		4
.L_55:
        /*0058*/ 	.byte	0x04, 0x17
        /*005a*/ 	.short	(.L_57 - .L_56)
.L_56:
        /*005c*/ 	.word	0x00000000
        /*0060*/ 	.short	0x0005
        /*0062*/ 	.short	0x0024
        /*0064*/ 	.byte	0x00, 0xf0, 0x11, 0x00


	//----- nvinfo : EIATTR_KPARAM_INFO
	.align		4
.L_57:
        /*0068*/ 	.byte	0x04, 0x17
        /*006a*/ 	.short	(.L_59 - .L_58)
.L_58:
        /*006c*/ 	.word	0x00000000
        /*0070*/ 	.short	0x0004
        /*0072*/ 	.short	0x0020
        /*0074*/ 	.byte	0x00, 0xf0, 0x11, 0x00


	//----- nvinfo : EIATTR_KPARAM_INFO
	.align		4
.L_59:
        /*0078*/ 	.byte	0x04, 0x17
        /*007a*/ 	.short	(.L_61 - .L_60)
.L_60:
        /*007c*/ 	.word	0x00000000
        /*0080*/ 	.short	0x0003
        /*0082*/ 	.short	0x0018
        /*0084*/ 	.byte	0x00, 0xf5, 0x21, 0x00


	//----- nvinfo : EIATTR_KPARAM_INFO
	.align		4
.L_61:
        /*0088*/ 	.byte	0x04, 0x17
        /*008a*/ 	.short	(.L_63 - .L_62)
.L_62:
        /*008c*/ 	.word	0x00000000
        /*0090*/ 	.short	0x0002
        /*0092*/ 	.short	0x0010
        /*0094*/ 	.byte	0x00, 0xf5, 0x21, 0x00


	//----- nvinfo : EIATTR_KPARAM_INFO
	.align		4
.L_63:
        /*0098*/ 	.byte	0x04, 0x17
        /*009a*/ 	.short	(.L_65 - .L_64)
.L_64:
        /*009c*/ 	.word	0x00000000
        /*00a0*/ 	.short	0x0001
        /*00a2*/ 	.short	0x0008
        /*00a4*/ 	.byte	0x00, 0xf5, 0x21, 0x00


	//----- nvinfo : EIATTR_KPARAM_INFO
	.align		4
.L_65:
        /*00a8*/ 	.byte	0x04, 0x17
        /*00aa*/ 	.short	(.L_67 - .L_66)
.L_66:
        /*00ac*/ 	.word	0x00000000
        /*00b0*/ 	.short	0x0000
        /*00b2*/ 	.short	0x0000
        /*00b4*/ 	.byte	0x00, 0xf5, 0x21, 0x00


	//----- nvinfo : EIATTR_SPARSE_MMA_MASK
	.align		4
.L_67:
        /*00b8*/ 	.byte	0x03, 0x50
        /*00ba*/ 	.short	0x0000


	//----- nvinfo : EIATTR_MAXREG_COUNT
	.align		4
        /*00bc*/ 	.byte	0x03, 0x1b
        /*00be*/ 	.short	0x00ff


	//----- nvinfo : EIATTR_MERCURY_ISA_VERSION
	.align		4
        /*00c0*/ 	.byte	0x03, 0x5f
        /*00c2*/ 	.short	0x0101


	//----- nvinfo : EIATTR_VRC_CTA_INIT_COUNT
	.align		4
        /*00c4*/ 	.byte	0x02, 0x4a
	.zero		1
	.zero		1


	//----- nvinfo : EIATTR_EXIT_INSTR_OFFSETS
	.align		4
        /*00c8*/ 	.byte	0x04, 0x1c
        /*00ca*/ 	.short	(.L_69 - .L_68)


	//   ....[0]....
.L_68:
        /*00cc*/ 	.word	0x000000d0


	//   ....[1]....
        /*00d0*/ 	.word	0x00001f60


	//----- nvinfo : EIATTR_CBANK_PARAM_SIZE
	.align		4
.L_69:
        /*00d4*/ 	.byte	0x03, 0x19
        /*00d6*/ 	.short	0x0038


	//----- nvinfo : EIATTR_PARAM_CBANK
	.align		4
        /*00d8*/ 	.byte	0x04, 0x0a
        /*00da*/ 	.short	(.L_71 - .L_70)
	.align		4
.L_70:
        /*00dc*/ 	.word	index@(.nv.constant0._Z11gemm_kernelPKfS0_S0_Pfiiibbff)
        /*00e0*/ 	.short	0x0380
        /*00e2*/ 	.short	0x0038


	//----- nvinfo : EIATTR_SW_WAR
	.align		4
.L_71:
        /*00e4*/ 	.byte	0x04, 0x36
        /*00e6*/ 	.short	(.L_73 - .L_72)
.L_72:
        /*00e8*/ 	.word	0x00000008
.L_73:


//--------------------- .nv.callgraph             --------------------------
	.section	.nv.callgraph,"",@"SHT_CUDA_CALLGRAPH"
	.align	4
	.sectionentsize	8
	.align		4
        /*0000*/ 	.word	0x00000000
	.align		4
        /*0004*/ 	.word	0xffffffff
	.align		4
        /*0008*/ 	.word	0x00000000
	.align		4
        /*000c*/ 	.word	0xfffffffe
	.align		4
        /*0010*/ 	.word	0x00000000
	.align		4
        /*0014*/ 	.word	0xfffffffd
	.align		4
        /*0018*/ 	.word	0x00000000
	.align		4
        /*001c*/ 	.word	0xfffffffc


//--------------------- .text._Z10add_kernelPfPKfi --------------------------
	.section	.text._Z10add_kernelPfPKfi,"ax",@progbits
	.align	128
        .global         _Z10add_kernelPfPKfi
        .type           _Z10add_kernelPfPKfi,@function
        .size           _Z10add_kernelPfPKfi,(.L_x_22 - _Z10add_kernelPfPKfi)
        .other          _Z10add_kernelPfPKfi,@"STO_CUDA_ENTRY STV_DEFAULT"
_Z10add_kernelPfPKfi:
.text._Z10add_kernelPfPKfi:
[----:B------:R-:W-:Y:S01]  /*0000*/  LDC R1, c[0x0][0x37c] ;  /* 0x0000df00ff017b82 */ /* 0x000fe20000000800 */
[----:B------:R-:W0:Y:S07]  /*0010*/  S2R R0, SR_TID.X ;  /* 0x0000000000007919 */ /* 0x000e2e0000002100 */
[----:B------:R-:W0:Y:S01]  /*0020*/  S2UR UR4, SR_CTAID.X ;  /* 0x00000000000479c3 */ /* 0x000e220000002500 */
[----:B------:R-:W1:Y:S07]  /*0030*/  LDCU UR5, c[0x0][0x390] ;  /* 0x00007200ff0577ac */ /* 0x000e6e0008000800 */
[----:B------:R-:W0:Y:S02]  /*0040*/  LDC R7, c[0x0][0x360] ;  /* 0x0000d800ff077b82 */ /* 0x000e240000000800 */
[----:B0-----:R-:W-:-:S05]  /*0050*/  IMAD R7, R7, UR4, R0 ;  /* 0x0000000407077c24 */ /* 0x001fca000f8e0200 */
[----:B-1----:R-:W-:-:S13]  /*0060*/  ISETP.GE.AND P0, PT, R7, UR5, PT ;  /* 0x0000000507007c0c */ /* 0x002fda000bf06270 */
[----:B------:R-:W-:Y:S05]  /*0070*/  @P0 EXIT ;  /* 0x000000000000094d */ /* 0x000fea0003800000 */
[----:B------:R-:W0:Y:S01]  /*0080*/  LDC.64 R2, c[0x0][0x388] ;  /* 0x0000e200ff027b82 */ /* 0x000e220000000a00 */
[----:B------:R-:W1:Y:S07]  /*0090*/  LDCU.64 UR4, c[0x0][0x358] ;  /* 0x00006b00ff0477ac */ /* 0x000e6e0008000a00 */
[----:B------:R-:W2:Y:S01]  /*00a0*/  LDC.64 R4, c[0x0][0x380] ;  /* 0x0000e000ff047b82 */ /* 0x000ea20000000a00 */
[----:B0-----:R-:W-:-:S06]  /*00b0*/  IMAD.WIDE R2, R7, 0x4, R2 ;  /* 0x0000000407027825 */ /* 0x001fcc00078e0202 */
[----:B-1----:R-:W3:Y:S01]  /*00c0*/  LDG.E R2, desc[UR4][R2.64] ;  /* 0x0000000402027981 */ /* 0x002ee2000c1e1900 */
[----:B--2---:R-:W-:-:S05]  /*00d0*/  IMAD.WIDE R4, R7, 0x4, R4 ;  /* 0x0000000407047825 */ /* 0x004fca00078e0204 */
[----:B------:R-:W3:Y:S02]  /*00e0*/  LDG.E R7, desc[UR4][R4.64] ;  /* 0x0000000404077981 */ /* 0x000ee4000c1e1900 */
[----:B---3--:R-:W-:-:S05]  /*00f0*/  FADD R7, R2, R7 ;  /* 0x0000000702077221 */ /* 0x008fca0000000000 */
[----:B------:R-:W-:Y:S01]  /*0100*/  STG.E desc[UR4][R4.64], R7 ;  /* 0x0000000704007986 */ /* 0x000fe2000c101904 */
[----:B------:R-:W-:Y:S05]  /*0110*/  EXIT ;  /* 0x000000000000794d */ /* 0x000fea0003800000 */
.L_x_0:
[----:B------:R-:W-:-:S00]  /*0120*/  BRA `(.L_x_0) ;  /* 0xfffffffc00fc7947 */ /* 0x000fc0000383ffff */
[----:B------:R-:W-:-:S00]  /*0130*/  NOP ;  /* 0x0000000000007918 */ /* 0x000fc00000000000 */
        /* <DEDUP_REMOVED lines=12> */
.L_x_22:


//--------------------- .text._Z11relu_kernelPfi  --------------------------
	.section	.text._Z11relu_kernelPfi,"ax",@progbits
	.align	128
        .global         _Z11relu_kernelPfi
        .type           _Z11relu_kernelPfi,@function
        .size           _Z11relu_kernelPfi,(.L_x_23 - _Z11relu_kernelPfi)
        .other          _Z11relu_kernelPfi,@"STO_CUDA_ENTRY STV_DEFAULT"
_Z11relu_kernelPfi:
.text._Z11relu_kernelPfi:
        /* <DEDUP_REMOVED lines=9> */
[----:B------:R-:W1:Y:S01]  /*0090*/  LDCU.64 UR4, c[0x0][0x358] ;  /* 0x00006b00ff0477ac */ /* 0x000e620008000a00 */
[----:B0-----:R-:W-:-:S05]  /*00a0*/  IMAD.WIDE R2, R5, 0x4, R2 ;  /* 0x0000000405027825 */ /* 0x001fca00078e0202 */
[----:B-1----:R-:W2:Y:S02]  /*00b0*/  LDG.E R0, desc[UR4][R2.64] ;  /* 0x0000000402007981 */ /* 0x002ea4000c1e1900 */
[----:B--2---:R-:W-:-:S04]  /*00c0*/  FSETP.GEU.AND P0, PT, R0, RZ, PT ;  /* 0x000000ff0000720b */ /* 0x004fc80003f0e000 */
[----:B------:R-:W-:-:S05]  /*00d0*/  FSEL R5, R0, RZ, P0 ;  /* 0x000000ff00057208 */ /* 0x000fca0000000000 */
[----:B------:R-:W-:Y:S01]  /*00e0*/  STG.E desc[UR4][R2.64], R5 ;  /* 0x0000000502007986 */ /* 0x000fe2000c101904 */
[----:B------:R-:W-:Y:S05]  /*00f0*/  EXIT ;  /* 0x000000000000794d */ /* 0x000fea0003800000 */
.L_x_1:
        /* <DEDUP_REMOVED lines=16> */
.L_x_23:


//--------------------- .text._Z11gemm_kernelPKfS0_S0_Pfiiibbff --------------------------
	.section	.text._Z11gemm_kernelPKfS0_S0_Pfiiibbff,"ax",@progbits
	.align	128
        .global         _Z11gemm_kernelPKfS0_S0_Pfiiibbff
        .type           _Z11gemm_kernelPKfS0_S0_Pfiiibbff,@function
        .size           _Z11gemm_kernelPKfS0_S0_Pfiiibbff,(.L_x_24 - _Z11gemm_kernelPKfS0_S0_Pfiiibbff)
        .other          _Z11gemm_kernelPKfS0_S0_Pfiiibbff,@"STO_CUDA_ENTRY STV_DEFAULT"
_Z11gemm_kernelPKfS0_S0_Pfiiibbff:
.text._Z11gemm_kernelPKfS0_S0_Pfiiibbff:
[----:B------:R-:W-:Y:S01]  /*0000*/  LDC R1, c[0x0][0x37c] ;  /* 0x0000df00ff017b82 */ /* 0x000fe20000000800 */
[----:B------:R-:W0:Y:S07]  /*0010*/  S2R R6, SR_TID.X ;  /* 0x0000000000067919 */ /* 0x000e2e0000002100 */
[----:B------:R-:W1:Y:S01]  /*0020*/  LDC R5, c[0x0][0x364] ;  /* 0x0000d900ff057b82 */ /* 0x000e620000000800 */
[----:B------:R-:W1:Y:S07]  /*0030*/  S2R R4, SR_TID.Y ;  /* 0x0000000000047919 */ /* 0x000e6e0000002200 */
[----:B------:R-:W0:Y:S08]  /*0040*/  S2UR UR5, SR_CTAID.X ;  /* 0x00000000000579c3 */ /* 0x000e300000002500 */
[----:B------:R-:W0:Y:S08]  /*0050*/  LDC R3, c[0x0][0x360] ;  /* 0x0000d800ff037b82 */ /* 0x000e300000000800 */
[----:B------:R-:W1:Y:S08]  /*0060*/  S2UR UR4, SR_CTAID.Y ;  /* 0x00000000000479c3 */ /* 0x000e700000002600 */
[----:B------:R-:W2:Y:S08]  /*0070*/  LDC R0, c[0x0][0x3a8] ;  /* 0x0000ea00ff007b82 */ /* 0x000eb00000000800 */
[----:B------:R-:W3:Y:S01]  /*0080*/  LDC R2, c[0x0][0x3a0] ;  /* 0x0000e800ff027b82 */ /* 0x000ee20000000800 */
[----:B0-----:R-:W-:-:S02]  /*0090*/  IMAD R3, R3, UR5, R6 ;  /* 0x0000000503037c24 */ /* 0x001fc4000f8e0206 */
[----:B-1----:R-:W-:-:S03]  /*00a0*/  IMAD R5, R5, UR4, R4 ;  /* 0x0000000405057c24 */ /* 0x002fc6000f8e0204 */
[----:B--2---:R-:W-:-:S04]  /*00b0*/  ISETP.GE.AND P0, PT, R3, R0, PT ;  /* 0x000000000300720c */ /* 0x004fc80003f06270 */
[----:B---3--:R-:W-:-:S13]  /*00c0*/  ISETP.GE.OR P0, PT, R5, R2, P0 ;  /* 0x000000020500720c */ /* 0x008fda0000706670 */
[----:B------:R-:W-:Y:S05]  /*00d0*/  @P0 EXIT ;  /* 0x000000000000094d */ /* 0x000fea0003800000 */
[----:B------:R-:W0:Y:S01]  /*00e0*/  LDC R4, c[0x0][0x3a4] ;  /* 0x0000e900ff047b82 */ /* 0x000e220000000800 */
[----:B------:R-:W1:Y:S01]  /*00f0*/  LDCU.64 UR6, c[0x0][0x358] ;  /* 0x00006b00ff0677ac */ /* 0x000e620008000a00 */
[----:B------:R-:W-:Y:S01]  /*0100*/  HFMA2 R29, -RZ, RZ, 0, 0 ;  /* 0x00000000ff1d7431 */ /* 0x000fe200000001ff */
[----:B0-----:R-:W-:-:S13]  /*0110*/  ISETP.GE.AND P0, PT, R4, 0x1, PT ;  /* 0x000000010400780c */ /* 0x001fda0003f06270 */
[----:B-1----:R-:W-:Y:S05]  /*0120*/  @!P0 BRA `(.L_x_2) ;  /* 0x0000001c00648947 */ /* 0x002fea0003800000 */
[----:B------:R-:W0:Y:S01]  /*0130*/  LDCU.U8 UR4, c[0x0][0x3ac] ;  /* 0x00007580ff0477ac */ /* 0x000e220008000000 */
[----:B------:R-:W-:Y:S01]  /*0140*/  IMAD R6, R3, R4, RZ ;  /* 0x0000000403067224 */ /* 0x000fe200078e02ff */
[----:B0-----:R-:W-:-:S04]  /*0150*/  UPRMT UR4, UR4, 0x8880, URZ ;  /* 0x0000888004047896 */ /* 0x001fc800080000ff */
[----:B------:R-:W-:-:S09]  /*0160*/  UISETP.NE.AND UP0, UPT, UR4, URZ, UPT ;  /* 0x000000ff0400728c */ /* 0x000fd2000bf05270 */
[----:B------:R-:W-:Y:S05]  /*0170*/  BRA.U UP0, `(.L_x_3) ;  /* 0x0000000d00c47547 */ /* 0x000fea000b800000 */
[----:B------:R-:W0:Y:S01]  /*0180*/  LDCU.S8 UR4, c[0x0][0x3ad] ;  /* 0x000075a0ff0477ac */ /* 0x000e220008000200 */
[----:B------:R-:W-:Y:S01]  /*0190*/  IMAD R2, R5, R4, RZ ;  /* 0x0000000405027224 */ /* 0x000fe200078e02ff */
[----:B0-----:R-:W-:-:S09]  /*01a0*/  UISETP.NE.AND UP0, UPT, UR4, URZ, UPT ;  /* 0x000000ff0400728c */ /* 0x001fd2000bf05270 */
[----:B------:R-:W-:Y:S05]  /*01b0*/  BRA.U UP0, `(.L_x_4) ;  /* 0x0000000500e87547 */ /* 0x000fea000b800000 */
[C---:B------:R-:W-:Y:S01]  /*01c0*/  ISETP.GE.U32.AND P1, PT, R4.reuse, 0x8, PT ;  /* 0x000000080400780c */ /* 0x040fe20003f26070 */
[----:B------:R-:W-:Y:S01]  /*01d0*/  HFMA2 R29, -RZ, RZ, 0, 0 ;  /* 0x00000000ff1d7431 */ /* 0x000fe200000001ff */
[----:B------:R-:W-:Y:S02]  /*01e0*/  LOP3.LUT R26, R4, 0x7, RZ, 0xc0, !PT ;  /* 0x00000007041a7812 */ /* 0x000fe400078ec0ff */
[----:B------:R-:W-:Y:S02]  /*01f0*/  MOV R23, RZ ;  /* 0x000000ff00177202 */ /* 0x000fe40000000f00 */
[----:B------:R-:W-:-:S07]  /*0200*/  ISETP.NE.AND P0, PT, R26, RZ, PT ;  /* 0x000000ff1a00720c */ /* 0x000fce0003f05270 */
[----:B------:R-:W-:Y:S06]  /*0210*/  @!P1 BRA `(.L_x_5) ;  /* 0x0000000000c49947 */ /* 0x000fec0003800000 */
[----:B------:R-:W0:Y:S01]  /*0220*/  LDC.64 R6, c[0x0][0x380] ;  /* 0x0000e000ff067b82 */ /* 0x000e220000000a00 */
[----:B------:R-:W-:Y:S02]  /*0230*/  LOP3.LUT R23, R4, 0x7ffffff8, RZ, 0xc0, !PT ;  /* 0x7ffffff804177812 */ /* 0x000fe400078ec0ff */
[----:B------:R-:W-:Y:S02]  /*0240*/  MOV R29, RZ ;  /* 0x000000ff001d7202 */ /* 0x000fe40000000f00 */
[----:B------:R-:W-:Y:S02]  /*0250*/  MOV R21, R3 ;  /* 0x0000000300157202 */ /* 0x000fe40000000f00 */
[----:B------:R-:W-:Y:S01]  /*0260*/  IADD3 R20, PT, PT, -R23, RZ, RZ ;  /* 0x000000ff17147210 */ /* 0x000fe20007ffe1ff */
[----:B0-----:R-:W-:-:S03]  /*0270*/  IMAD.WIDE.U32 R6, R2, 0x4, R6 ;  /* 0x0000000402067825 */ /* 0x001fc600078e0006 */
[----:B------:R-:W-:-:S04]  /*0280*/  IADD3 R8, P1, PT, R6, 0x10, RZ ;  /* 0x0000001006087810 */ /* 0x000fc80007f3e0ff */
[----:B------:R-:W-:-:S09]  /*0290*/  IADD3.X R9, PT, PT, RZ, R7, RZ, P1, !PT ;  /* 0x00000007ff097210 */ /* 0x000fd20000ffe4ff */
.L_x_6:
[----:B------:R-:W0:Y:S01]  /*02a0*/  LDC.64 R18, c[0x0][0x388] ;  /* 0x0000e200ff127b82 */ /* 0x000e220000000a00 */
[----:B------:R-:W-:Y:S02]  /*02b0*/  MOV R6, R8 ;  /* 0x0000000800067202 */ /* 0x000fe40000000f00 */
[----:B------:R-:W-:-:S05]  /*02c0*/  MOV R7, R9 ;  /* 0x0000000900077202 */ /* 0x000fca0000000f00 */
[----:B------:R-:W2:Y:S04]  /*02d0*/  LDG.E R24, desc[UR6][R6.64+-0x10] ;  /* 0xfffff00606187981 */ /* 0x000ea8000c1e1900 */
[----:B------:R-:W3:Y:S04]  /*02e0*/  LDG.E R22, desc[UR6][R6.64+-0xc] ;  /* 0xfffff40606167981 */ /* 0x000ee8000c1e1900 */
[----:B------:R-:W4:Y:S04]  /*02f0*/  LDG.E R27, desc[UR6][R6.64+-0x8] ;  /* 0xfffff806061b7981 */ /* 0x000f28000c1e1900 */
[----:B------:R-:W5:Y:S01]  /*0300*/  LDG.E R28, desc[UR6][R6.64+-0x4] ;  /* 0xfffffc06061c7981 */ /* 0x000f62000c1e1900 */
[----:B0-----:R-:W-:-:S05]  /*0310*/  IMAD.WIDE R18, R21, 0x4, R18 ;  /* 0x0000000415127825 */ /* 0x001fca00078e0212 */
[----:B------:R0:W2:Y:S01]  /*0320*/  LDG.E R25, desc[UR6][R18.64] ;  /* 0x0000000612197981 */ /* 0x0000a2000c1e1900 */
[----:B------:R-:W-:-:S04]  /*0330*/  IMAD.WIDE R16, R0, 0x4, R18 ;  /* 0x0000000400107825 */ /* 0x000fc800078e0212 */
[C---:B------:R-:W-:Y:S02]  /*0340*/  IMAD.WIDE R8, R0.reuse, 0x4, R16 ;  /* 0x0000000400087825 */ /* 0x040fe400078e0210 */
[----:B------:R-:W3:Y:S02]  /*0350*/  LDG.E R17, desc[UR6][R16.64] ;  /* 0x0000000610117981 */ /* 0x000ee4000c1e1900 */
[C---:B------:R-:W-:Y:S02]  /*0360*/  IMAD.WIDE R10, R0.reuse, 0x4, R8 ;  /* 0x00000004000a7825 */ /* 0x040fe400078e0208 */
[----:B------:R-:W4:Y:S02]  /*0370*/  LDG.E R8, desc[UR6][R8.64] ;  /* 0x0000000608087981 */ /* 0x000f24000c1e1900 */
[C---:B------:R-:W-:Y:S02]  /*0380*/  IMAD.WIDE R12, R0.reuse, 0x4, R10 ;  /* 0x00000004000c7825 */ /* 0x040fe400078e020a */
[----:B------:R-:W5:Y:S02]  /*0390*/  LDG.E R10, desc[UR6][R10.64] ;  /* 0x000000060a0a7981 */ /* 0x000f64000c1e1900 */
[----:B------:R-:W-:-:S02]  /*03a0*/  IMAD.WIDE R14, R0, 0x4, R12 ;  /* 0x00000004000e7825 */ /* 0x000fc400078e020c */
[----:B------:R-:W5:Y:S04]  /*03b0*/  LDG.E R9, desc[UR6][R6.64] ;  /* 0x0000000606097981 */ /* 0x000f68000c1e1900 */
[----:B------:R-:W5:Y:S01]  /*03c0*/  LDG.E R12, desc[UR6][R12.64] ;  /* 0x000000060c0c7981 */ /* 0x000f62000c1e1900 */
[----:B0-----:R-:W-:-:S03]  /*03d0*/  IMAD.WIDE R18, R0, 0x4, R14 ;  /* 0x0000000400127825 */ /* 0x001fc600078e020e */
[----:B------:R-:W5:Y:S04]  /*03e0*/  LDG.E R14, desc[UR6][R14.64] ;  /* 0x000000060e0e7981 */ /* 0x000f68000c1e1900 */
[----:B------:R-:W5:Y:S04]  /*03f0*/  LDG.E R11, desc[UR6][R6.64+0x4] ;  /* 0x00000406060b7981 */ /* 0x000f68000c1e1900 */
[----:B------:R-:W5:Y:S04]  /*0400*/  LDG.E R16, desc[UR6][R18.64] ;  /* 0x0000000612107981 */ /* 0x000f68000c1e1900 */
[----:B------:R-:W5:Y:S04]  /*0410*/  LDG.E R15, desc[UR6][R6.64+0x8] ;  /* 0x00000806060f7981 */ /* 0x000f68000c1e1900 */
[----:B------:R-:W5:Y:S01]  /*0420*/  LDG.E R13, desc[UR6][R6.64+0xc] ;  /* 0x00000c06060d7981 */ /* 0x000f62000c1e1900 */
[----:B--2---:R-:W-:Y:S01]  /*0430*/  FFMA R29, R24, R25, R29 ;  /* 0x00000019181d7223 */ /* 0x004fe2000000001d */
[----:B------:R-:W-:-:S06]  /*0440*/  IMAD.WIDE R24, R0, 0x4, R18 ;  /* 0x0000000400187825 */ /* 0x000fcc00078e0212 */
[----:B------:R-:W2:Y:S01]  /*0450*/  LDG.E R24, desc[UR6][R24.64] ;  /* 0x0000000618187981 */ /* 0x000ea2000c1e1900 */
[----:B---3--:R-:W-:Y:S01]  /*0460*/  FFMA R22, R22, R17, R29 ;  /* 0x0000001116167223 */ /* 0x008fe2000000001d */
[----:B------:R-:W-:-:S03]  /*0470*/  IADD3 R20, PT, PT, R20, 0x8, RZ ;  /* 0x0000000814147810 */ /* 0x000fc60007ffe0ff */
[----:B----4-:R-:W-:Y:S01]  /*0480*/  FFMA R27, R27, R8, R22 ;  /* 0x000000081b1b7223 */ /* 0x010fe20000000016 */
[----:B------:R-:W-:-:S03]  /*0490*/  ISETP.NE.AND P1, PT, R20, RZ, PT ;  /* 0x000000ff1400720c */ /* 0x000fc60003f25270 */
[----:B-----5:R-:W-:Y:S01]  /*04a0*/  FFMA R10, R28, R10, R27 ;  /* 0x0000000a1c0a7223 */ /* 0x020fe2000000001b */
[----:B------:R-:W-:-:S03]  /*04b0*/  IADD3 R8, P2, PT, R6, 0x20, RZ ;  /* 0x0000002006087810 */ /* 0x000fc60007f5e0ff */
[----:B------:R-:W-:-:S04]  /*04c0*/  FFMA R10, R9, R12, R10 ;  /* 0x0000000c090a7223 */ /* 0x000fc8000000000a */
[----:B------:R-:W-:Y:S01]  /*04d0*/  FFMA R10, R11, R14, R10 ;  /* 0x0000000e0b0a7223 */ /* 0x000fe2000000000a */
[----:B------:R-:W-:Y:S02]  /*04e0*/  IADD3.X R9, PT, PT, RZ, R7, RZ, P2, !PT ;  /* 0x00000007ff097210 */ /* 0x000fe400017fe4ff */
[----:B------:R-:W-:Y:S01]  /*04f0*/  LEA R21, R0, R21, 0x3 ;  /* 0x0000001500157211 */ /* 0x000fe200078e18ff */
[----:B------:R-:W-:-:S04]  /*0500*/  FFMA R10, R15, R16, R10 ;  /* 0x000000100f0a7223 */ /* 0x000fc8000000000a */
[----:B--2---:R-:W-:Y:S01]  /*0510*/  FFMA R29, R13, R24, R10 ;  /* 0x000000180d1d7223 */ /* 0x004fe2000000000a */
[----:B------:R-:W-:Y:S06]  /*0520*/  @P1 BRA `(.L_x_6) ;  /* 0xfffffffc005c1947 */ /* 0x000fec000383ffff */
.L_x_5:
[----:B------:R-:W-:Y:S05]  /*0530*/  @!P0 BRA `(.L_x_2) ;  /* 0x0000001800608947 */ /* 0x000fea0003800000 */
[----:B------:R-:W-:Y:S02]  /*0540*/  ISETP.GE.U32.AND P1, PT, R26, 0x4, PT ;  /* 0x000000041a00780c */ /* 0x000fe40003f26070 */
[----:B------:R-:W-:-:S04]  /*0550*/  LOP3.LUT R18, R4, 0x3, RZ, 0xc0, !PT ;  /* 0x0000000304127812 */ /* 0x000fc800078ec0ff */
[----:B------:R-:W-:-:S07]  /*0560*/  ISETP.NE.AND P0, PT, R18, RZ, PT ;  /* 0x000000ff1200720c */ /* 0x000fce0003f05270 */
[----:B------:R-:W-:Y:S06]  /*0570*/  @!P1 BRA `(.L_x_7) ;  /* 0x00000000006c9947 */ /* 0x000fec0003800000 */
[----:B------:R-:W0:Y:S01]  /*0580*/  LDC.64 R8, c[0x0][0x388] ;  /* 0x0000e200ff087b82 */ /* 0x000e220000000a00 */
[----:B------:R-:W1:Y:S01]  /*0590*/  LDCU.64 UR4, c[0x0][0x380] ;  /* 0x00007000ff0477ac */ /* 0x000e620008000a00 */
[----:B------:R-:W-:Y:S01]  /*05a0*/  IMAD R11, R23, R0, R3 ;  /* 0x00000000170b7224 */ /* 0x000fe200078e0203 */
[CC--:B------:R-:W-:Y:S02]  /*05b0*/  IADD3 R7, PT, PT, R2.reuse, R23.reuse, RZ ;  /* 0x0000001702077210 */ /* 0x0c0fe40007ffe0ff */
[----:B------:R-:W-:-:S03]  /*05c0*/  IADD3 R12, P1, PT, R2, R23, RZ ;  /* 0x00000017020c7210 */ /* 0x000fc60007f3e0ff */
[----:B------:R-:W2:Y:S01]  /*05d0*/  LDC.64 R16, c[0x0][0x380] ;  /* 0x0000e000ff107b82 */ /* 0x000ea20000000a00 */
[----:B0-----:R-:W-:-:S04]  /*05e0*/  IMAD.WIDE R8, R11, 0x4, R8 ;  /* 0x000000040b087825 */ /* 0x001fc800078e0208 */
[----:B------:R-:W-:Y:S02]  /*05f0*/  IMAD.WIDE R10, R0, 0x4, R8 ;  /* 0x00000004000a7825 */ /* 0x000fe400078e0208 */
[----:B------:R-:W3:Y:S02]  /*0600*/  LDG.E R8, desc[UR6][R8.64] ;  /* 0x0000000608087981 */ /* 0x000ee4000c1e1900 */
[----:B--2---:R-:W-:Y:S01]  /*0610*/  IMAD.WIDE.U32 R16, R7, 0x4, R16 ;  /* 0x0000000407107825 */ /* 0x004fe200078e0010 */
[----:B------:R-:W-:Y:S02]  /*0620*/  IADD3.X R7, PT, PT, RZ, RZ, RZ, P1, !PT ;  /* 0x000000ffff077210 */ /* 0x000fe40000ffe4ff */
[----:B-1----:R-:W-:-:S03]  /*0630*/  LEA R6, P1, R12, UR4, 0x2 ;  /* 0x000000040c067c11 */ /* 0x002fc6000f8210ff */
[----:B------:R-:W3:Y:S01]  /*0640*/  LDG.E R16, desc[UR6][R16.64] ;  /* 0x0000000610107981 */ /* 0x000ee2000c1e1900 */
[----:B------:R-:W-:Y:S01]  /*0650*/  LEA.HI.X R7, R12, UR5, R7, 0x2, P1 ;  /* 0x000000050c077c11 */ /* 0x000fe200088f1407 */
[C---:B------:R-:W-:Y:S02]  /*0660*/  IMAD.WIDE R12, R0.reuse, 0x4, R10 ;  /* 0x00000004000c7825 */ /* 0x040fe400078e020a */
[----:B------:R-:W2:Y:S04]  /*0670*/  LDG.E R10, desc[UR6][R10.64] ;  /* 0x000000060a0a7981 */ /* 0x000ea8000c1e1900 */
[----:B------:R-:W2:Y:S01]  /*0680*/  LDG.E R20, desc[UR6][R6.64+0x4] ;  /* 0x0000040606147981 */ /* 0x000ea2000c1e1900 */
[----:B------:R-:W-:-:S03]  /*0690*/  IMAD.WIDE R14, R0, 0x4, R12 ;  /* 0x00000004000e7825 */ /* 0x000fc600078e020c */
[----:B------:R-:W4:Y:S04]  /*06a0*/  LDG.E R21, desc[UR6][R12.64] ;  /* 0x000000060c157981 */ /* 0x000f28000c1e1900 */
[----:B------:R-:W4:Y:S04]  /*06b0*/  LDG.E R19, desc[UR6][R6.64+0x8] ;  /* 0x0000080606137981 */ /* 0x000f28000c1e1900 */
[----:B------:R-:W5:Y:S04]  /*06c0*/  LDG.E R22, desc[UR6][R6.64+0xc] ;  /* 0x00000c0606167981 */ /* 0x000f68000c1e1900 */
[----:B------:R-:W5:Y:S01]  /*06d0*/  LDG.E R14, desc[UR6][R14.64] ;  /* 0x000000060e0e7981 */ /* 0x000f62000c1e1900 */
[----:B------:R-:W-:Y:S01]  /*06e0*/  IADD3 R23, PT, PT, R23, 0x4, RZ ;  /* 0x0000000417177810 */ /* 0x000fe20007ffe0ff */
[----:B---3--:R-:W-:-:S04]  /*06f0*/  FFMA R29, R16, R8, R29 ;  /* 0x00000008101d7223 */ /* 0x008fc8000000001d */
[----:B--2---:R-:W-:-:S04]  /*0700*/  FFMA R20, R20, R10, R29 ;  /* 0x0000000a14147223 */ /* 0x004fc8000000001d */
[----:B----4-:R-:W-:-:S04]  /*0710*/  FFMA R19, R19, R21, R20 ;  /* 0x0000001513137223 */ /* 0x010fc80000000014 */
[----:B-----5:R-:W-:-:S07]  /*0720*/  FFMA R29, R22, R14, R19 ;  /* 0x0000000e161d7223 */ /* 0x020fce0000000013 */
.L_x_7:
[----:B------:R-:W-:Y:S05]  /*0730*/  @!P0 BRA `(.L_x_2) ;  /* 0x0000001400e08947 */ /* 0x000fea0003800000 */
[----:B------:R-:W-:Y:S02]  /*0740*/  ISETP.NE.AND P1, PT, R18, 0x1, PT ;  /* 0x000000011200780c */ /* 0x000fe40003f25270 */
[----:B------:R-:W-:-:S04]  /*0750*/  LOP3.LUT R4, R4, 0x1, RZ, 0xc0, !PT ;  /* 0x0000000104047812 */ /* 0x000fc800078ec0ff */
[----:B------:R-:W-:-:S07]  /*0760*/  ISETP.NE.U32.AND P0, PT, R4, 0x1, PT ;  /* 0x000000010400780c */ /* 0x000fce0003f05070 */
[----:B------:R-:W-:Y:S06]  /*0770*/  @!P1 BRA `(.L_x_8) ;  /* 0x00000000004c9947 */ /* 0x000fec0003800000 */
[----:B------:R-:W0:Y:S01]  /*0780*/  LDC.64 R8, c[0x0][0x388] ;  /* 0x0000e200ff087b82 */ /* 0x000e220000000a00 */
[----:B------:R-:W1:Y:S01]  /*0790*/  LDCU.64 UR4, c[0x0][0x380] ;  /* 0x00007000ff0477ac */ /* 0x000e620008000a00 */
[CC--:B------:R-:W-:Y:S01]  /*07a0*/  IADD3 R11, PT, PT, R2.reuse, R23.reuse, RZ ;  /* 0x00000017020b7210 */ /* 0x0c0fe20007ffe0ff */
[----:B------:R-:W-:Y:S01]  /*07b0*/  IMAD R13, R23, R0, R3 ;  /* 0x00000000170d7224 */ /* 0x000fe200078e0203 */
[----:B------:R-:W-:-:S04]  /*07c0*/  IADD3 R4, P1, PT, R2, R23, RZ ;  /* 0x0000001702047210 */ /* 0x000fc80007f3e0ff */
[----:B------:R-:W2:Y:S01]  /*07d0*/  LDC.64 R6, c[0x0][0x380] ;  /* 0x0000e000ff067b82 */ /* 0x000ea20000000a00 */
[----:B0-----:R-:W-:-:S04]  /*07e0*/  IMAD.WIDE R8, R13, 0x4, R8 ;  /* 0x000000040d087825 */ /* 0x001fc800078e0208 */
[----:B--2---:R-:W-:Y:S01]  /*07f0*/  IMAD.WIDE.U32 R6, R11, 0x4, R6 ;  /* 0x000000040b067825 */ /* 0x004fe200078e0006 */
[----:B------:R-:W-:Y:S02]  /*0800*/  IADD3.X R11, PT, PT, RZ, RZ, RZ, P1, !PT ;  /* 0x000000ffff0b7210 */ /* 0x000fe40000ffe4ff */
[----:B-1----:R-:W-:Y:S01]  /*0810*/  LEA R10, P1, R4, UR4, 0x2 ;  /* 0x00000004040a7c11 */ /* 0x002fe2000f8210ff */
[----:B------:R-:W-:Y:S02]  /*0820*/  IMAD.WIDE R12, R0, 0x4, R8 ;  /* 0x00000004000c7825 */ /* 0x000fe400078e0208 */
[----:B------:R-:W2:Y:S01]  /*0830*/  LDG.E R6, desc[UR6][R6.64] ;  /* 0x0000000606067981 */ /* 0x000ea2000c1e1900 */
[----:B------:R-:W-:-:S03]  /*0840*/  LEA.HI.X R11, R4, UR5, R11, 0x2, P1 ;  /* 0x00000005040b7c11 */ /* 0x000fc600088f140b */
[----:B------:R-:W2:Y:S04]  /*0850*/  LDG.E R8, desc[UR6][R8.64] ;  /* 0x0000000608087981 */ /* 0x000ea8000c1e1900 */
[----:B------:R-:W3:Y:S04]  /*0860*/  LDG.E R10, desc[UR6][R10.64+0x4] ;  /* 0x000004060a0a7981 */ /* 0x000ee8000c1e1900 */
[----:B------:R-:W3:Y:S01]  /*0870*/  LDG.E R12, desc[UR6][R12.64] ;  /* 0x000000060c0c7981 */ /* 0x000ee2000c1e1900 */
[----:B------:R-:W-:Y:S01]  /*0880*/  IADD3 R23, PT, PT, R23, 0x2, RZ ;  /* 0x0000000217177810 */ /* 0x000fe20007ffe0ff */
[----:B--2---:R-:W-:-:S04]  /*0890*/  FFMA R29, R6, R8, R29 ;  /* 0x00000008061d7223 */ /* 0x004fc8000000001d */
[----:B---3--:R-:W-:-:S07]  /*08a0*/  FFMA R29, R10, R12, R29 ;  /* 0x0000000c0a1d7223 */ /* 0x008fce000000001d */
.L_x_8:
[----:B------:R-:W-:Y:S05]  /*08b0*/  @P0 BRA `(.L_x_2) ;  /* 0x0000001400800947 */ /* 0x000fea0003800000 */
[----:B------:R-:W0:Y:S01]  /*08c0*/  LDC.64 R6, c[0x0][0x380] ;  /* 0x0000e000ff067b82 */ /* 0x000e220000000a00 */
[----:B------:R-:W-:Y:S01]  /*08d0*/  IADD3 R11, PT, PT, R2, R23, RZ ;  /* 0x00000017020b7210 */ /* 0x000fe20007ffe0ff */
[----:B------:R-:W-:-:S06]  /*08e0*/  IMAD R23, R23, R0, R3 ;  /* 0x0000000017177224 */ /* 0x000fcc00078e0203 */
[----:B------:R-:W1:Y:S01]  /*08f0*/  LDC.64 R8, c[0x0][0x388] ;  /* 0x0000e200ff087b82 */ /* 0x000e620000000a00 */
[----:B0-----:R-:W-:-:S06]  /*0900*/  IMAD.WIDE.U32 R6, R11, 0x4, R6 ;  /* 0x000000040b067825 */ /* 0x001fcc00078e0006 */
[----:B------:R-:W2:Y:S01]  /*0910*/  LDG.E R6, desc[UR6][R6.64] ;  /* 0x0000000606067981 */ /* 0x000ea2000c1e1900 */
[----:B-1----:R-:W-:-:S06]  /*0920*/  IMAD.WIDE R8, R23, 0x4, R8 ;  /* 0x0000000417087825 */ /* 0x002fcc00078e0208 */
[----:B------:R-:W2:Y:S02]  /*0930*/  LDG.E R8, desc[UR6][R8.64] ;  /* 0x0000000608087981 */ /* 0x000ea4000c1e1900 */
[----:B--2---:R-:W-:Y:S01]  /*0940*/  FFMA R29, R6, R8, R29 ;  /* 0x00000008061d7223 */ /* 0x004fe2000000001d */
[----:B------:R-:W-:Y:S06]  /*0950*/  BRA `(.L_x_2) ;  /* 0x0000001400587947 */ /* 0x000fec0003800000 */
.L_x_4:
[C---:B------:R-:W-:Y:S01]  /*0960*/  ISETP.GE.U32.AND P1, PT, R4.reuse, 0x8, PT ;  /* 0x000000080400780c */ /* 0x040fe20003f26070 */
[----:B------:R-:W-:Y:S01]  /*0970*/  HFMA2 R29, -RZ, RZ, 0, 0 ;  /* 0x00000000ff1d7431 */ /* 0x000fe200000001ff */
[----:B------:R-:W-:Y:S02]  /*0980*/  LOP3.LUT R25, R4, 0x7, RZ, 0xc0, !PT ;  /* 0x0000000704197812 */ /* 0x000fe400078ec0ff */
[----:B------:R-:W-:Y:S02]  /*0990*/  MOV R7, RZ ;  /* 0x000000ff00077202 */ /* 0x000fe40000000f00 */
[----:B------:R-:W-:-:S07]  /*09a0*/  ISETP.NE.AND P0, PT, R25, RZ, PT ;  /* 0x000000ff1900720c */ /* 0x000fce0003f05270 */
[----:B------:R-:W-:Y:S06]  /*09b0*/  @!P1 BRA `(.L_x_9) ;  /* 0x0000000000b89947 */ /* 0x000fec0003800000 */
[----:B------:R-:W0:Y:S01]  /*09c0*/  LDC.64 R8, c[0x0][0x380] ;  /* 0x0000e000ff087b82 */ /* 0x000e220000000a00 */
[----:B------:R-:W1:Y:S01]  /*09d0*/  LDCU.64 UR4, c[0x0][0x388] ;  /* 0x00007100ff0477ac */ /* 0x000e620008000a00 */
[----:B------:R-:W-:Y:S02]  /*09e0*/  LOP3.LUT R7, R4, 0x7ffffff8, RZ, 0xc0, !PT ;  /* 0x7ffffff804077812 */ /* 0x000fe400078ec0ff */
[----:B------:R-:W-:Y:S02]  /*09f0*/  MOV R29, RZ ;  /* 0x000000ff001d7202 */ /* 0x000fe40000000f00 */
[----:B------:R-:W-:Y:S02]  /*0a00*/  MOV R12, R6 ;  /* 0x00000006000c7202 */ /* 0x000fe40000000f00 */
[----:B------:R-:W-:Y:S01]  /*0a10*/  IADD3 R13, PT, PT, -R7, RZ, RZ ;  /* 0x000000ff070d7210 */ /* 0x000fe20007ffe1ff */
[----:B-1----:R-:W-:-:S04]  /*0a20*/  UIADD3 UR4, UP0, UPT, UR4, 0x10, URZ ;  /* 0x0000001004047890 */ /* 0x002fc8000ff1e0ff */
[----:B------:R-:W-:Y:S01]  /*0a30*/  UIADD3.X UR5, UPT, UPT, URZ, UR5, URZ, UP0, !UPT ;  /* 0x00000005ff057290 */ /* 0x000fe200087fe4ff */
[----:B0-----:R-:W-:-:S03]  /*0a40*/  IMAD.WIDE.U32 R8, R2, 0x4, R8 ;  /* 0x0000000402087825 */ /* 0x001fc600078e0008 */
[----:B------:R-:W-:-:S04]  /*0a50*/  IADD3 R14, P1, PT, R8, 0x10, RZ ;  /* 0x00000010080e7810 */ /* 0x000fc80007f3e0ff */
[----:B------:R-:W-:-:S09]  /*0a60*/  IADD3.X R15, PT, PT, RZ, R9, RZ, P1, !PT ;  /* 0x00000009ff0f7210 */ /* 0x000fd20000ffe4ff */
.L_x_10:
[----:B------:R-:W-:Y:S02]  /*0a70*/  MOV R8, UR4 ;  /* 0x0000000400087c02 */ /* 0x000fe40008000f00 */
[----:B------:R-:W-:Y:S02]  /*0a80*/  MOV R9, UR5 ;  /* 0x0000000500097c02 */ /* 0x000fe40008000f00 */
[----:B------:R-:W-:Y:S02]  /*0a90*/  MOV R10, R14 ;  /* 0x0000000e000a7202 */ /* 0x000fe40000000f00 */
[----:B------:R-:W-:Y:S01]  /*0aa0*/  MOV R11, R15 ;  /* 0x0000000f000b7202 */ /* 0x000fe20000000f00 */
[----:B------:R-:W-:-:S04]  /*0ab0*/  IMAD.WIDE R8, R12, 0x4, R8 ;  /* 0x000000040c087825 */ /* 0x000fc800078e0208 */
[----:B------:R-:W2:Y:S04]  /*0ac0*/  LDG.E R20, desc[UR6][R10.64+-0x10] ;  /* 0xfffff0060a147981 */ /* 0x000ea8000c1e1900 */
[----:B------:R-:W2:Y:S04]  /*0ad0*/  LDG.E R21, desc[UR6][R8.64+-0x10] ;  /* 0xfffff00608157981 */ /* 0x000ea8000c1e1900 */
[----:B------:R-:W3:Y:S04]  /*0ae0*/  LDG.E R22, desc[UR6][R10.64+-0xc] ;  /* 0xfffff4060a167981 */ /* 0x000ee8000c1e1900 */
[----:B------:R-:W3:Y:S04]  /*0af0*/  LDG.E R23, desc[UR6][R8.64+-0xc] ;  /* 0xfffff40608177981 */ /* 0x000ee8000c1e1900 */
[----:B------:R-:W4:Y:S04]  /*0b00*/  LDG.E R16, desc[UR6][R10.64+-0x8] ;  /* 0xfffff8060a107981 */ /* 0x000f28000c1e1900 */
[----:B------:R-:W4:Y:S04]  /*0b10*/  LDG.E R15, desc[UR6][R8.64+-0x8] ;  /* 0xfffff806080f7981 */ /* 0x000f28000c1e1900 */
[----:B------:R-:W5:Y:S04]  /*0b20*/  LDG.E R19, desc[UR6][R10.64+-0x4] ;  /* 0xfffffc060a137981 */ /* 0x000f68000c1e1900 */
[----:B------:R-:W5:Y:S04]  /*0b30*/  LDG.E R14, desc[UR6][R8.64+-0x4] ;  /* 0xfffffc06080e7981 */ /* 0x000f68000c1e1900 */
[----:B------:R-:W5:Y:S04]  /*0b40*/  LDG.E R17, desc[UR6][R10.64] ;  /* 0x000000060a117981 */ /* 0x000f68000c1e1900 */
[----:B------:R-:W5:Y:S04]  /*0b50*/  LDG.E R18, desc[UR6][R8.64] ;  /* 0x0000000608127981 */ /* 0x000f68000c1e1900 */
[----:B------:R-:W5:Y:S01]  /*0b60*/  LDG.E R24, desc[UR6][R8.64+0xc] ;  /* 0x00000c0608187981 */ /* 0x000f62000c1e1900 */
[----:B--2---:R-:W-:-:S03]  /*0b70*/  FFMA R29, R20, R21, R29 ;  /* 0x00000015141d7223 */ /* 0x004fc6000000001d */
[----:B------:R-:W2:Y:S04]  /*0b80*/  LDG.E R20, desc[UR6][R10.64+0x4] ;  /* 0x000004060a147981 */ /* 0x000ea8000c1e1900 */
[----:B------:R-:W2:Y:S01]  /*0b90*/  LDG.E R21, desc[UR6][R8.64+0x4] ;  /* 0x0000040608157981 */ /* 0x000ea2000c1e1900 */
[----:B---3--:R-:W-:-:S03]  /*0ba0*/  FFMA R27, R22, R23, R29 ;  /* 0x00000017161b7223 */ /* 0x008fc6000000001d */
[----:B------:R-:W3:Y:S04]  /*0bb0*/  LDG.E R23, desc[UR6][R10.64+0x8] ;  /* 0x000008060a177981 */ /* 0x000ee8000c1e1900 */
[----:B------:R-:W3:Y:S04]  /*0bc0*/  LDG.E R22, desc[UR6][R8.64+0x8] ;  /* 0x0000080608167981 */ /* 0x000ee8000c1e1900 */
[----:B------:R-:W3:Y:S01]  /*0bd0*/  LDG.E R29, desc[UR6][R10.64+0xc] ;  /* 0x00000c060a1d7981 */ /* 0x000ee2000c1e1900 */
[----:B----4-:R-:W-:Y:S01]  /*0be0*/  FFMA R16, R16, R15, R27 ;  /* 0x0000000f10107223 */ /* 0x010fe2000000001b */
[----:B------:R-:W-:-:S03]  /*0bf0*/  IADD3 R13, PT, PT, R13, 0x8, RZ ;  /* 0x000000080d0d7810 */ /* 0x000fc60007ffe0ff */
[----:B-----5:R-:W-:Y:S01]  /*0c00*/  FFMA R14, R19, R14, R16 ;  /* 0x0000000e130e7223 */ /* 0x020fe20000000010 */
[----:B------:R-:W-:-:S03]  /*0c10*/  ISETP.NE.AND P1, PT, R13, RZ, PT ;  /* 0x000000ff0d00720c */ /* 0x000fc60003f25270 */
[----:B------:R-:W-:Y:S01]  /*0c20*/  FFMA R17, R17, R18, R14 ;  /* 0x0000001211117223 */ /* 0x000fe2000000000e */
[----:B------:R-:W-:Y:S02]  /*0c30*/  IADD3 R14, P2, PT, R10, 0x20, RZ ;  /* 0x000000200a0e7810 */ /* 0x000fe40007f5e0ff */
[----:B------:R-:W-:Y:S02]  /*0c40*/  IADD3 R12, PT, PT, R12, 0x8, RZ ;  /* 0x000000080c0c7810 */ /* 0x000fe40007ffe0ff */
[----:B------:R-:W-:Y:S01]  /*0c50*/  IADD3.X R15, PT, PT, RZ, R11, RZ, P2, !PT ;  /* 0x0000000bff0f7210 */ /* 0x000fe200017fe4ff */
[----:B--2---:R-:W-:-:S04]  /*0c60*/  FFMA R20, R20, R21, R17 ;  /* 0x0000001514147223 */ /* 0x004fc80000000011 */
[----:B---3--:R-:W-:-:S04]  /*0c70*/  FFMA R20, R23, R22, R20 ;  /* 0x0000001617147223 */ /* 0x008fc80000000014 */
[----:B------:R-:W-:Y:S01]  /*0c80*/  FFMA R29, R29, R24, R20 ;  /* 0x000000181d1d7223 */ /* 0x000fe20000000014 */
[----:B------:R-:W-:Y:S06]  /*0c90*/  @P1 BRA `(.L_x_10) ;  /* 0xfffffffc00741947 */ /* 0x000fec000383ffff */
.L_x_9:
[----:B------:R-:W-:Y:S05]  /*0ca0*/  @!P0 BRA `(.L_x_2) ;  /* 0x0000001000848947 */ /* 0x000fea0003800000 */
[----:B------:R-:W-:Y:S02]  /*0cb0*/  ISETP.GE.U32.AND P1, PT, R25, 0x4, PT ;  /* 0x000000041900780c */ /* 0x000fe40003f26070 */
[----:B------:R-:W-:-:S04]  /*0cc0*/  LOP3.LUT R18, R4, 0x3, RZ, 0xc0, !PT ;  /* 0x0000000304127812 */ /* 0x000fc800078ec0ff */
[----:B------:R-:W-:-:S07]  /*0cd0*/  ISETP.NE.AND P0, PT, R18, RZ, PT ;  /* 0x000000ff1200720c */ /* 0x000fce0003f05270 */
[----:B------:R-:W-:Y:S06]  /*0ce0*/  @!P1 BRA `(.L_x_11) ;  /* 0x0000000000609947 */ /* 0x000fec0003800000 */
[----:B------:R-:W0:Y:S01]  /*0cf0*/  LDC.64 R12, c[0x0][0x380] ;  /* 0x0000e000ff0c7b82 */ /* 0x000e220000000a00 */
[----:B------:R-:W1:Y:S01]  /*0d00*/  LDCU.64 UR4, c[0x0][0x380] ;  /* 0x00007000ff0477ac */ /* 0x000e620008000a00 */
[CC--:B------:R-:W-:Y:S02]  /*0d10*/  IADD3 R9, PT, PT, R2.reuse, R7.reuse, RZ ;  /* 0x0000000702097210 */ /* 0x0c0fe40007ffe0ff */
[-C--:B------:R-:W-:Y:S02]  /*0d20*/  IADD3 R14, P1, PT, R2, R7.reuse, RZ ;  /* 0x00000007020e7210 */ /* 0x080fe40007f3e0ff */
[----:B------:R-:W-:Y:S02]  /*0d30*/  IADD3 R15, PT, PT, R6, R7, RZ ;  /* 0x00000007060f7210 */ /* 0x000fe40007ffe0ff */
[----:B------:R-:W2:Y:S01]  /*0d40*/  LDC.64 R10, c[0x0][0x388] ;  /* 0x0000e200ff0a7b82 */ /* 0x000ea20000000a00 */
[----:B0-----:R-:W-:Y:S01]  /*0d50*/  IMAD.WIDE.U32 R12, R9, 0x4, R12 ;  /* 0x00000004090c7825 */ /* 0x001fe200078e000c */
[----:B------:R-:W-:-:S02]  /*0d60*/  IADD3.X R9, PT, PT, RZ, RZ, RZ, P1, !PT ;  /* 0x000000ffff097210 */ /* 0x000fc40000ffe4ff */
[----:B-1----:R-:W-:-:S03]  /*0d70*/  LEA R8, P1, R14, UR4, 0x2 ;  /* 0x000000040e087c11 */ /* 0x002fc6000f8210ff */
[----:B------:R-:W3:Y:S01]  /*0d80*/  LDG.E R12, desc[UR6][R12.64] ;  /* 0x000000060c0c7981 */ /* 0x000ee2000c1e1900 */
[----:B------:R-:W-:Y:S01]  /*0d90*/  LEA.HI.X R9, R14, UR5, R9, 0x2, P1 ;  /* 0x000000050e097c11 */ /* 0x000fe200088f1409 */
[----:B--2---:R-:W-:-:S04]  /*0da0*/  IMAD.WIDE R10, R15, 0x4, R10 ;  /* 0x000000040f0a7825 */ /* 0x004fc800078e020a */
[----:B------:R-:W2:Y:S04]  /*0db0*/  LDG.E R15, desc[UR6][R8.64+0x4] ;  /* 0x00000406080f7981 */ /* 0x000ea8000c1e1900 */
[----:B------:R-:W3:Y:S04]  /*0dc0*/  LDG.E R14, desc[UR6][R10.64] ;  /* 0x000000060a0e7981 */ /* 0x000ee8000c1e1900 */
[----:B------:R-:W2:Y:S04]  /*0dd0*/  LDG.E R16, desc[UR6][R10.64+0x4] ;  /* 0x000004060a107981 */ /* 0x000ea8000c1e1900 */
        /* <DEDUP_REMOVED lines=9> */
.L_x_11:
[----:B------:R-:W-:Y:S05]  /*0e70*/  @!P0 BRA `(.L_x_2) ;  /* 0x0000001000108947 */ /* 0x000fea0003800000 */
[----:B------:R-:W-:Y:S02]  /*0e80*/  ISETP.NE.AND P1, PT, R18, 0x1, PT ;  /* 0x000000011200780c */ /* 0x000fe40003f25270 */
[----:B------:R-:W-:-:S04]  /*0e90*/  LOP3.LUT R4, R4, 0x1, RZ, 0xc0, !PT ;  /* 0x0000000104047812 */ /* 0x000fc800078ec0ff */
[----:B------:R-:W-:-:S07]  /*0ea0*/  ISETP.NE.U32.AND P0, PT, R4, 0x1, PT ;  /* 0x000000010400780c */ /* 0x000fce0003f05070 */
[----:B------:R-:W-:Y:S06]  /*0eb0*/  @!P1 BRA `(.L_x_12) ;  /* 0x0000000000489947 */ /* 0x000fec0003800000 */
[----:B------:R-:W0:Y:S01]  /*0ec0*/  LDC.64 R12, c[0x0][0x380] ;  /* 0x0000e000ff0c7b82 */ /* 0x000e220000000a00 */
[----:B------:R-:W1:Y:S01]  /*0ed0*/  LDCU.64 UR4, c[0x0][0x380] ;  /* 0x00007000ff0477ac */ /* 0x000e620008000a00 */
[CC--:B------:R-:W-:Y:S02]  /*0ee0*/  IADD3 R4, P1, PT, R2.reuse, R7.reuse, RZ ;  /* 0x0000000702047210 */ /* 0x0c0fe40007f3e0ff */
[-C--:B------:R-:W-:Y:S02]  /*0ef0*/  IADD3 R9, PT, PT, R2, R7.reuse, RZ ;  /* 0x0000000702097210 */ /* 0x080fe40007ffe0ff */
[----:B------:R-:W-:Y:S02]  /*0f00*/  IADD3 R15, PT, PT, R6, R7, RZ ;  /* 0x00000007060f7210 */ /* 0x000fe40007ffe0ff */
[----:B------:R-:W2:Y:S01]  /*0f10*/  LDC.64 R10, c[0x0][0x388] ;  /* 0x0000e200ff0a7b82 */ /* 0x000ea20000000a00 */
[----:B------:R-:W-:Y:S02]  /*0f20*/  IADD3.X R17, PT, PT, RZ, RZ, RZ, P1, !PT ;  /* 0x000000ffff117210 */ /* 0x000fe40000ffe4ff */
[----:B-1----:R-:W-:Y:S01]  /*0f30*/  LEA R8, P1, R4, UR4, 0x2 ;  /* 0x0000000404087c11 */ /* 0x002fe2000f8210ff */
[----:B0-----:R-:W-:-:S03]  /*0f40*/  IMAD.WIDE.U32 R12, R9, 0x4, R12 ;  /* 0x00000004090c7825 */ /* 0x001fc600078e000c */
[----:B------:R-:W-:-:S03]  /*0f50*/  LEA.HI.X R9, R4, UR5, R17, 0x2, P1 ;  /* 0x0000000504097c11 */ /* 0x000fc600088f1411 */
[----:B------:R-:W3:Y:S01]  /*0f60*/  LDG.E R12, desc[UR6][R12.64] ;  /* 0x000000060c0c7981 */ /* 0x000ee2000c1e1900 */
[----:B--2---:R-:W-:-:S03]  /*0f70*/  IMAD.WIDE R10, R15, 0x4, R10 ;  /* 0x000000040f0a7825 */ /* 0x004fc600078e020a */
[----:B------:R-:W2:Y:S04]  /*0f80*/  LDG.E R9, desc[UR6][R8.64+0x4] ;  /* 0x0000040608097981 */ /* 0x000ea8000c1e1900 */
[----:B------:R-:W3:Y:S04]  /*0f90*/  LDG.E R4, desc[UR6][R10.64] ;  /* 0x000000060a047981 */ /* 0x000ee8000c1e1900 */
[----:B------:R-:W2:Y:S01]  /*0fa0*/  LDG.E R14, desc[UR6][R10.64+0x4] ;  /* 0x000004060a0e7981 */ /* 0x000ea2000c1e1900 */
[----:B------:R-:W-:Y:S01]  /*0fb0*/  IADD3 R7, PT, PT, R7, 0x2, RZ ;  /* 0x0000000207077810 */ /* 0x000fe20007ffe0ff */
[----:B---3--:R-:W-:-:S04]  /*0fc0*/  FFMA R4, R12, R4, R29 ;  /* 0x000000040c047223 */ /* 0x008fc8000000001d */
[----:B--2---:R-:W-:-:S07]  /*0fd0*/  FFMA R29, R9, R14, R4 ;  /* 0x0000000e091d7223 */ /* 0x004fce0000000004 */
.L_x_12:
[----:B------:R-:W-:Y:S05]  /*0fe0*/  @P0 BRA `(.L_x_2) ;  /* 0x0000000c00b40947 */ /* 0x000fea0003800000 */
[----:B------:R-:W0:Y:S01]  /*0ff0*/  LDC.64 R8, c[0x0][0x380] ;  /* 0x0000e000ff087b82 */ /* 0x000e220000000a00 */
[-C--:B------:R-:W-:Y:S02]  /*1000*/  IADD3 R13, PT, PT, R2, R7.reuse, RZ ;  /* 0x00000007020d7210 */ /* 0x080fe40007ffe0ff */
[----:B------:R-:W-:-:S05]  /*1010*/  IADD3 R15, PT, PT, R6, R7, RZ ;  /* 0x00000007060f7210 */ /* 0x000fca0007ffe0ff */
[----:B------:R-:W1:Y:S01]  /*1020*/  LDC.64 R10, c[0x0][0x388] ;  /* 0x0000e200ff0a7b82 */ /* 0x000e620000000a00 */
[----:B0-----:R-:W-:-:S06]  /*1030*/  IMAD.WIDE.U32 R6, R13, 0x4, R8 ;  /* 0x000000040d067825 */ /* 0x001fcc00078e0008 */
[----:B------:R-:W2:Y:S01]  /*1040*/  LDG.E R6, desc[UR6][R6.64] ;  /* 0x0000000606067981 */ /* 0x000ea2000c1e1900 */
[----:B-1----:R-:W-:-:S06]  /*1050*/  IMAD.WIDE R8, R15, 0x4, R10 ;  /* 0x000000040f087825 */ /* 0x002fcc00078e020a */
[----:B------:R-:W2:Y:S02]  /*1060*/  LDG.E R8, desc[UR6][R8.64] ;  /* 0x0000000608087981 */ /* 0x000ea4000c1e1900 */
[----:B--2---:R-:W-:Y:S01]  /*1070*/  FFMA R29, R6, R8, R29 ;  /* 0x00000008061d7223 */ /* 0x004fe2000000001d */
[----:B------:R-:W-:Y:S06]  /*1080*/  BRA `(.L_x_2) ;  /* 0x0000000c008c7947 */ /* 0x000fec0003800000 */
.L_x_3:
[----:B------:R-:W0:Y:S02]  /*1090*/  LDCU.S8 UR4, c[0x0][0x3ad] ;  /* 0x000075a0ff0477ac */ /* 0x000e240008000200 */
        /* <DEDUP_REMOVED lines=8> */
[----:B------:R-:W-:Y:S02]  /*1120*/  LOP3.LUT R8, R4, 0x7ffffff8, RZ, 0xc0, !PT ;  /* 0x7ffffff804087812 */ /* 0x000fe400078ec0ff */
[----:B------:R-:W-:Y:S02]  /*1130*/  MOV R29, RZ ;  /* 0x000000ff001d7202 */ /* 0x000fe40000000f00 */
[----:B------:R-:W-:Y:S02]  /*1140*/  MOV R9, R5 ;  /* 0x0000000500097202 */ /* 0x000fe40000000f00 */
[----:B------:R-:W-:Y:S02]  /*1150*/  MOV R7, R3 ;  /* 0x0000000300077202 */ /* 0x000fe40000000f00 */
[----:B------:R-:W-:-:S07]  /*1160*/  IADD3 R10, PT, PT, -R8, RZ, RZ ;  /* 0x000000ff080a7210 */ /* 0x000fce0007ffe1ff */
.L_x_15:
[----:B------:R-:W0:Y:S08]  /*1170*/  LDC.64 R14, c[0x0][0x380] ;  /* 0x0000e000ff0e7b82 */ /* 0x000e300000000a00 */
[----:B------:R-:W1:Y:S01]  /*1180*/  LDC.64 R26, c[0x0][0x388] ;  /* 0x0000e200ff1a7b82 */ /* 0x000e620000000a00 */
[----:B0-----:R-:W-:-:S05]  /*1190*/  IMAD.WIDE R14, R9, 0x4, R14 ;  /* 0x00000004090e7825 */ /* 0x001fca00078e020e */
[----:B------:R0:W2:Y:S01]  /*11a0*/  LDG.E R22, desc[UR6][R14.64] ;  /* 0x000000060e167981 */ /* 0x0000a2000c1e1900 */
[----:B-1----:R-:W-:-:S05]  /*11b0*/  IMAD.WIDE R26, R7, 0x4, R26 ;  /* 0x00000004071a7825 */ /* 0x002fca00078e021a */
[----:B------:R-:W2:Y:S01]  /*11c0*/  LDG.E R11, desc[UR6][R26.64] ;  /* 0x000000061a0b7981 */ /* 0x000ea2000c1e1900 */
[----:B0-----:R-:W-:-:S04]  /*11d0*/  IMAD.WIDE R14, R2, 0x4, R14 ;  /* 0x00000004020e7825 */ /* 0x001fc800078e020e */
[----:B------:R-:W-:Y:S01]  /*11e0*/  IMAD.WIDE R20, R0, 0x4, R26 ;  /* 0x0000000400147825 */ /* 0x000fe200078e021a */
[----:B------:R-:W3:Y:S03]  /*11f0*/  LDG.E R28, desc[UR6][R14.64] ;  /* 0x000000060e1c7981 */ /* 0x000ee6000c1e1900 */
[----:B------:R-:W-:Y:S01]  /*1200*/  IMAD.WIDE R24, R2, 0x4, R14 ;  /* 0x0000000402187825 */ /* 0x000fe200078e020e */
[----:B------:R-:W3:Y:S03]  /*1210*/  LDG.E R27, desc[UR6][R20.64] ;  /* 0x00000006141b7981 */ /* 0x000ee6000c1e1900 */
[----:B------:R-:W-:-:S04]  /*1220*/  IMAD.WIDE R12, R0, 0x4, R20 ;  /* 0x00000004000c7825 */ /* 0x000fc800078e0214 */
[C---:B------:R-:W-:Y:S01]  /*1230*/  IMAD.WIDE R16, R2.reuse, 0x4, R24 ;  /* 0x0000000402107825 */ /* 0x040fe200078e0218 */
[----:B------:R-:W4:Y:S04]  /*1240*/  LDG.E R26, desc[UR6][R12.64] ;  /* 0x000000060c1a7981 */ /* 0x000f28000c1e1900 */
[----:B------:R0:W5:Y:S01]  /*1250*/  LDG.E R23, desc[UR6][R16.64] ;  /* 0x0000000610177981 */ /* 0x000162000c1e1900 */
[----:B------:R-:W-:-:S03]  /*1260*/  IMAD.WIDE R18, R2, 0x4, R16 ;  /* 0x0000000402127825 */ /* 0x000fc600078e0210 */
[----:B------:R-:W4:Y:S01]  /*1270*/  LDG.E R25, desc[UR6][R24.64] ;  /* 0x0000000618197981 */ /* 0x000f22000c1e1900 */
[----:B0-----:R-:W-:-:S03]  /*1280*/  IMAD.WIDE R16, R0, 0x4, R12 ;  /* 0x0000000400107825 */ /* 0x001fc600078e020c */
[----:B------:R0:W5:Y:S01]  /*1290*/  LDG.E R21, desc[UR6][R18.64] ;  /* 0x0000000612157981 */ /* 0x000162000c1e1900 */
[----:B------:R-:W-:-:S03]  /*12a0*/  IMAD.WIDE R14, R2, 0x4, R18 ;  /* 0x00000004020e7825 */ /* 0x000fc600078e0212 */
[----:B------:R1:W5:Y:S04]  /*12b0*/  LDG.E R24, desc[UR6][R16.64] ;  /* 0x0000000610187981 */ /* 0x000368000c1e1900 */
[----:B------:R1:W5:Y:S01]  /*12c0*/  LDG.E R13, desc[UR6][R14.64] ;  /* 0x000000060e0d7981 */ /* 0x000362000c1e1900 */
[----:B0-----:R-:W-:-:S04]  /*12d0*/  IMAD.WIDE R18, R0, 0x4, R16 ;  /* 0x0000000400127825 */ /* 0x001fc800078e0210 */
[----:B-1----:R-:W-:-:S04]  /*12e0*/  IMAD.WIDE R16, R0, 0x4, R18 ;  /* 0x0000000400107825 */ /* 0x002fc800078e0212 */
[C---:B------:R-:W-:Y:S01]  /*12f0*/  IMAD.WIDE R14, R2.reuse, 0x4, R14 ;  /* 0x00000004020e7825 */ /* 0x040fe200078e020e */
[----:B------:R-:W5:Y:S04]  /*1300*/  LDG.E R20, desc[UR6][R16.64] ;  /* 0x0000000610147981 */ /* 0x000f68000c1e1900 */
[----:B------:R0:W5:Y:S02]  /*1310*/  LDG.E R12, desc[UR6][R14.64] ;  /* 0x000000060e0c7981 */ /* 0x000164000c1e1900 */
[----:B0-----:R-:W-:-:S04]  /*1320*/  IMAD.WIDE R14, R2, 0x4, R14 ;  /* 0x00000004020e7825 */ /* 0x001fc800078e020e */
[----:B--2---:R-:W-:Y:S02]  /*1330*/  FFMA R11, R22, R11, R29 ;  /* 0x0000000b160b7223 */ /* 0x004fe4000000001d */
[----:B------:R0:W2:Y:S04]  /*1340*/  LDG.E R22, desc[UR6][R18.64] ;  /* 0x0000000612167981 */ /* 0x0000a8000c1e1900 */
[----:B------:R-:W2:Y:S01]  /*1350*/  LDG.E R29, desc[UR6][R14.64] ;  /* 0x000000060e1d7981 */ /* 0x000ea2000c1e1900 */
[----:B0-----:R-:W-:-:S05]  /*1360*/  IMAD.WIDE R18, R0, 0x4, R16 ;  /* 0x0000000400127825 */ /* 0x001fca00078e0210 */
[----:B------:R0:W2:Y:S02]  /*1370*/  LDG.E R17, desc[UR6][R18.64] ;  /* 0x0000000612117981 */ /* 0x0000a4000c1e1900 */
[----:B0-----:R-:W-:-:S06]  /*1380*/  IMAD.WIDE R18, R0, 0x4, R18 ;  /* 0x0000000400127825 */ /* 0x001fcc00078e0212 */
[----:B------:R-:W2:Y:S01]  /*1390*/  LDG.E R18, desc[UR6][R18.64] ;  /* 0x0000000612127981 */ /* 0x000ea2000c1e1900 */
[----:B---3--:R-:W-:Y:S01]  /*13a0*/  FFMA R28, R28, R27, R11 ;  /* 0x0000001b1c1c7223 */ /* 0x008fe2000000000b */
[----:B------:R-:W-:-:S03]  /*13b0*/  IADD3 R10, PT, PT, R10, 0x8, RZ ;  /* 0x000000080a0a7810 */ /* 0x000fc60007ffe0ff */
[----:B----4-:R-:W-:Y:S01]  /*13c0*/  FFMA R26, R25, R26, R28 ;  /* 0x0000001a191a7223 */ /* 0x010fe2000000001c */
[----:B------:R-:W-:-:S03]  /*13d0*/  ISETP.NE.AND P0, PT, R10, RZ, PT ;  /* 0x000000ff0a00720c */ /* 0x000fc60003f05270 */
[----:B-----5:R-:W-:Y:S01]  /*13e0*/  FFMA R24, R23, R24, R26 ;  /* 0x0000001817187223 */ /* 0x020fe2000000001a */
[----:B------:R-:W-:Y:S02]  /*13f0*/  LEA R9, R2, R9, 0x3 ;  /* 0x0000000902097211 */ /* 0x000fe400078e18ff */
[----:B------:R-:W-:Y:S01]  /*1400*/  LEA R7, R0, R7, 0x3 ;  /* 0x0000000700077211 */ /* 0x000fe200078e18ff */
[----:B--2---:R-:W-:-:S04]  /*1410*/  FFMA R22, R21, R22, R24 ;  /* 0x0000001615167223 */ /* 0x004fc80000000018 */
[----:B------:R-:W-:-:S04]  /*1420*/  FFMA R13, R13, R20, R22 ;  /* 0x000000140d0d7223 */ /* 0x000fc80000000016 */
[----:B------:R-:W-:-:S04]  /*1430*/  FFMA R12, R12, R17, R13 ;  /* 0x000000110c0c7223 */ /* 0x000fc8000000000d */
[----:B------:R-:W-:Y:S01]  /*1440*/  FFMA R29, R29, R18, R12 ;  /* 0x000000121d1d7223 */ /* 0x000fe2000000000c */
[----:B------:R-:W-:Y:S06]  /*1450*/  @P0 BRA `(.L_x_15) ;  /* 0xfffffffc00440947 */ /* 0x000fec000383ffff */
.L_x_14:
[----:B------:R-:W-:Y:S05]  /*1460*/  @!P1 BRA `(.L_x_2) ;  /* 0x0000000800949947 */ /* 0x000fea0003800000 */
[----:B------:R-:W-:Y:S02]  /*1470*/  ISETP.GE.U32.AND P0, PT, R6, 0x4, PT ;  /* 0x000000040600780c */ /* 0x000fe40003f06070 */
[----:B------:R-:W-:-:S04]  /*1480*/  LOP3.LUT R9, R4, 0x3, RZ, 0xc0, !PT ;  /* 0x0000000304097812 */ /* 0x000fc800078ec0ff */
[----:B------:R-:W-:-:S07]  /*1490*/  ISETP.NE.AND P1, PT, R9, RZ, PT ;  /* 0x000000ff0900720c */ /* 0x000fce0003f25270 */
[----:B------:R-:W-:Y:S06]  /*14a0*/  @!P0 BRA `(.L_x_16) ;  /* 0x0000000000648947 */ /* 0x000fec0003800000 */
[----:B------:R-:W0:Y:S01]  /*14b0*/  LDC.64 R20, c[0x0][0x380] ;  /* 0x0000e000ff147b82 */ /* 0x000e220000000a00 */
[C---:B------:R-:W-:Y:S02]  /*14c0*/  IMAD R7, R8.reuse, R2, R5 ;  /* 0x0000000208077224 */ /* 0x040fe400078e0205 */
[----:B------:R-:W-:-:S05]  /*14d0*/  IMAD R11, R8, R0, R3 ;  /* 0x00000000080b7224 */ /* 0x000fca00078e0203 */
[----:B------:R-:W1:Y:S01]  /*14e0*/  LDC.64 R22, c[0x0][0x388] ;  /* 0x0000e200ff167b82 */ /* 0x000e620000000a00 */
[----:B0-----:R-:W-:-:S04]  /*14f0*/  IMAD.WIDE R20, R7, 0x4, R20 ;  /* 0x0000000407147825 */ /* 0x001fc800078e0214 */
[----:B------:R-:W-:Y:S02]  /*1500*/  IMAD.WIDE R6, R2, 0x4, R20 ;  /* 0x0000000402067825 */ /* 0x000fe400078e0214 */
[----:B------:R-:W2:Y:S02]  /*1510*/  LDG.E R20, desc[UR6][R20.64] ;  /* 0x0000000614147981 */ /* 0x000ea4000c1e1900 */
[----:B-1----:R-:W-:-:S04]  /*1520*/  IMAD.WIDE R22, R11, 0x4, R22 ;  /* 0x000000040b167825 */ /* 0x002fc800078e0216 */
[----:B------:R-:W-:Y:S02]  /*1530*/  IMAD.WIDE R10, R0, 0x4, R22 ;  /* 0x00000004000a7825 */ /* 0x000fe400078e0216 */
[----:B------:R-:W2:Y:S02]  /*1540*/  LDG.E R22, desc[UR6][R22.64] ;  /* 0x0000000616167981 */ /* 0x000ea4000c1e1900 */
[----:B------:R-:W-:Y:S02]  /*1550*/  IMAD.WIDE R14, R2, 0x4, R6 ;  /* 0x00000004020e7825 */ /* 0x000fe400078e0206 */
[----:B------:R-:W3:Y:S02]  /*1560*/  LDG.E R7, desc[UR6][R6.64] ;  /* 0x0000000606077981 */ /* 0x000ee4000c1e1900 */
[----:B------:R-:W-:Y:S02]  /*1570*/  IMAD.WIDE R12, R0, 0x4, R10 ;  /* 0x00000004000c7825 */ /* 0x000fe400078e020a */
[----:B------:R-:W3:Y:S02]  /*1580*/  LDG.E R10, desc[UR6][R10.64] ;  /* 0x000000060a0a7981 */ /* 0x000ee4000c1e1900 */
[----:B------:R-:W-:-:S02]  /*1590*/  IMAD.WIDE R16, R2, 0x4, R14 ;  /* 0x0000000402107825 */ /* 0x000fc400078e020e */
[----:B------:R-:W4:Y:S02]  /*15a0*/  LDG.E R25, desc[UR6][R14.64] ;  /* 0x000000060e197981 */ /* 0x000f24000c1e1900 */
[----:B------:R-:W-:Y:S02]  /*15b0*/  IMAD.WIDE R18, R0, 0x4, R12 ;  /* 0x0000000400127825 */ /* 0x000fe400078e020c */
[----:B------:R-:W4:Y:S04]  /*15c0*/  LDG.E R12, desc[UR6][R12.64] ;  /* 0x000000060c0c7981 */ /* 0x000f28000c1e1900 */
[----:B------:R-:W5:Y:S04]  /*15d0*/  LDG.E R17, desc[UR6][R16.64] ;  /* 0x0000000610117981 */ /* 0x000f68000c1e1900 */
[----:B------:R-:W5:Y:S01]  /*15e0*/  LDG.E R18, desc[UR6][R18.64] ;  /* 0x0000000612127981 */ /* 0x000f62000c1e1900 */
[----:B------:R-:W-:Y:S01]  /*15f0*/  IADD3 R8, PT, PT, R8, 0x4, RZ ;  /* 0x0000000408087810 */ /* 0x000fe20007ffe0ff */
[----:B--2---:R-:W-:-:S04]  /*1600*/  FFMA R20, R20, R22, R29 ;  /* 0x0000001614147223 */ /* 0x004fc8000000001d */
[----:B---3--:R-:W-:-:S04]  /*1610*/  FFMA R20, R7, R10, R20 ;  /* 0x0000000a07147223 */ /* 0x008fc80000000014 */
[----:B----4-:R-:W-:-:S04]  /*1620*/  FFMA R20, R25, R12, R20 ;  /* 0x0000000c19147223 */ /* 0x010fc80000000014 */
[----:B-----5:R-:W-:-:S07]  /*1630*/  FFMA R29, R17, R18, R20 ;  /* 0x00000012111d7223 */ /* 0x020fce0000000014 */
.L_x_16:
[----:B------:R-:W-:Y:S05]  /*1640*/  @!P1 BRA `(.L_x_2) ;  /* 0x00000008001c9947 */ /* 0x000fea0003800000 */
[----:B------:R-:W-:Y:S02]  /*1650*/  ISETP.NE.AND P0, PT, R9, 0x1, PT ;  /* 0x000000010900780c */ /* 0x000fe40003f05270 */
[----:B------:R-:W-:-:S04]  /*1660*/  LOP3.LUT R4, R4, 0x1, RZ, 0xc0, !PT ;  /* 0x0000000104047812 */ /* 0x000fc800078ec0ff */
[----:B------:R-:W-:-:S07]  /*1670*/  ISETP.NE.U32.AND P1, PT, R4, 0x1, PT ;  /* 0x000000010400780c */ /* 0x000fce0003f25070 */
[----:B------:R-:W-:Y:S06]  /*1680*/  @!P0 BRA `(.L_x_17) ;  /* 0x00000000003c8947 */ /* 0x000fec0003800000 */
[----:B------:R-:W0:Y:S01]  /*1690*/  LDC.64 R6, c[0x0][0x380] ;  /* 0x0000e000ff067b82 */ /* 0x000e220000000a00 */
[C---:B------:R-:W-:Y:S02]  /*16a0*/  IMAD R9, R8.reuse, R2, R5 ;  /* 0x0000000208097224 */ /* 0x040fe400078e0205 */
[----:B------:R-:W-:-:S05]  /*16b0*/  IMAD R13, R8, R0, R3 ;  /* 0x00000000080d7224 */ /* 0x000fca00078e0203 */
[----:B------:R-:W1:Y:S01]  /*16c0*/  LDC.64 R10, c[0x0][0x388] ;  /* 0x0000e200ff0a7b82 */ /* 0x000e620000000a00 */
[----:B0-----:R-:W-:-:S05]  /*16d0*/  IMAD.WIDE R6, R9, 0x4, R6 ;  /* 0x0000000409067825 */ /* 0x001fca00078e0206 */
[----:B------:R-:W2:Y:S01]  /*16e0*/  LDG.E R4, desc[UR6][R6.64] ;  /* 0x0000000606047981 */ /* 0x000ea2000c1e1900 */
[----:B-1----:R-:W-:-:S04]  /*16f0*/  IMAD.WIDE R10, R13, 0x4, R10 ;  /* 0x000000040d0a7825 */ /* 0x002fc800078e020a */
[----:B------:R-:W-:-:S04]  /*1700*/  IMAD.WIDE R12, R2, 0x4, R6 ;  /* 0x00000004020c7825 */ /* 0x000fc800078e0206 */
[----:B------:R-:W-:Y:S02]  /*1710*/  IMAD.WIDE R14, R0, 0x4, R10 ;  /* 0x00000004000e7825 */ /* 0x000fe400078e020a */
[----:B------:R-:W2:Y:S04]  /*1720*/  LDG.E R10, desc[UR6][R10.64] ;  /* 0x000000060a0a7981 */ /* 0x000ea8000c1e1900 */
[----:B------:R-:W3:Y:S04]  /*1730*/  LDG.E R13, desc[UR6][R12.64] ;  /* 0x000000060c0d7981 */ /* 0x000ee8000c1e1900 */
[----:B------:R-:W3:Y:S01]  /*1740*/  LDG.E R14, desc[UR6][R14.64] ;  /* 0x000000060e0e7981 */ /* 0x000ee2000c1e1900 */
[----:B------:R-:W-:Y:S01]  /*1750*/  IADD3 R8, PT, PT, R8, 0x2, RZ ;  /* 0x0000000208087810 */ /* 0x000fe20007ffe0ff */
[----:B--2---:R-:W-:-:S04]  /*1760*/  FFMA R4, R4, R10, R29 ;  /* 0x0000000a04047223 */ /* 0x004fc8000000001d */
[----:B---3--:R-:W-:-:S07]  /*1770*/  FFMA R29, R13, R14, R4 ;  /* 0x0000000e0d1d7223 */ /* 0x008fce0000000004 */
.L_x_17:
[----:B------:R-:W-:Y:S05]  /*1780*/  @P1 BRA `(.L_x_2) ;  /* 0x0000000400cc1947 */ /* 0x000fea0003800000 */
[----:B------:R-:W0:Y:S01]  /*1790*/  LDC.64 R6, c[0x0][0x380] ;  /* 0x0000e000ff067b82 */ /* 0x000e220000000a00 */
[C---:B------:R-:W-:Y:S02]  /*17a0*/  IMAD R9, R8.reuse, R2, R5 ;  /* 0x0000000208097224 */ /* 0x040fe400078e0205 */
[----:B------:R-:W-:-:S05]  /*17b0*/  IMAD R13, R8, R0, R3 ;  /* 0x00000000080d7224 */ /* 0x000fca00078e0203 */
[----:B------:R-:W1:Y:S01]  /*17c0*/  LDC.64 R10, c[0x0][0x388] ;  /* 0x0000e200ff0a7b82 */ /* 0x000e620000000a00 */
[----:B0-----:R-:W-:-:S06]  /*17d0*/  IMAD.WIDE R6, R9, 0x4, R6 ;  /* 0x0000000409067825 */ /* 0x001fcc00078e0206 */
[----:B------:R-:W2:Y:S01]  /*17e0*/  LDG.E R6, desc[UR6][R6.64] ;  /* 0x0000000606067981 */ /* 0x000ea2000c1e1900 */
[----:B-1----:R-:W-:-:S06]  /*17f0*/  IMAD.WIDE R8, R13, 0x4, R10 ;  /* 0x000000040d087825 */ /* 0x002fcc00078e020a */
[----:B------:R-:W2:Y:S02]  /*1800*/  LDG.E R8, desc[UR6][R8.64] ;  /* 0x0000000608087981 */ /* 0x000ea4000c1e1900 */
[----:B--2---:R-:W-:Y:S01]  /*1810*/  FFMA R29, R6, R8, R29 ;  /* 0x00000008061d7223 */ /* 0x004fe2000000001d */
[----:B------:R-:W-:Y:S06]  /*1820*/  BRA `(.L_x_2) ;  /* 0x0000000400a47947 */ /* 0x000fec0003800000 */
.L_x_13:
        /* <DEDUP_REMOVED lines=11> */
.L_x_19:
[----:B------:R-:W0:Y:S08]  /*18e0*/  LDC.64 R22, c[0x0][0x380] ;  /* 0x0000e000ff167b82 */ /* 0x000e300000000a00 */
[----:B------:R-:W1:Y:S01]  /*18f0*/  LDC.64 R10, c[0x0][0x388] ;  /* 0x0000e200ff0a7b82 */ /* 0x000e620000000a00 */
[----:B0-----:R-:W-:-:S05]  /*1900*/  IMAD.WIDE R22, R7, 0x4, R22 ;  /* 0x0000000407167825 */ /* 0x001fca00078e0216 */
[----:B------:R0:W2:Y:S01]  /*1910*/  LDG.E R26, desc[UR6][R22.64] ;  /* 0x00000006161a7981 */ /* 0x0000a2000c1e1900 */
[----:B-1----:R-:W-:-:S04]  /*1920*/  IMAD.WIDE R10, R18, 0x4, R10 ;  /* 0x00000004120a7825 */ /* 0x002fc800078e020a */
[C---:B------:R-:W-:Y:S01]  /*1930*/  IMAD.WIDE R20, R2.reuse, 0x4, R22 ;  /* 0x0000000402147825 */ /* 0x040fe200078e0216 */
[----:B------:R-:W2:Y:S04]  /*1940*/  LDG.E R27, desc[UR6][R10.64] ;  /* 0x000000060a1b7981 */ /* 0x000ea8000c1e1900 */
[----:B------:R-:W3:Y:S04]  /*1950*/  LDG.E R24, desc[UR6][R10.64+0x4] ;  /* 0x000004060a187981 */ /* 0x000ee8000c1e1900 */
[----:B------:R1:W3:Y:S01]  /*1960*/  LDG.E R25, desc[UR6][R20.64] ;  /* 0x0000000614197981 */ /* 0x0002e2000c1e1900 */
[----:B------:R-:W-:-:S03]  /*1970*/  IMAD.WIDE R12, R2, 0x4, R20 ;  /* 0x00000004020c7825 */ /* 0x000fc600078e0214 */
[----:B------:R-:W4:Y:S01]  /*1980*/  LDG.E R28, desc[UR6][R10.64+0x8] ;  /* 0x000008060a1c7981 */ /* 0x000f22000c1e1900 */
[----:B------:R-:W-:-:S03]  /*1990*/  IMAD.WIDE R14, R2, 0x4, R12 ;  /* 0x00000004020e7825 */ /* 0x000fc600078e020c */
[----:B------:R-:W4:Y:S01]  /*19a0*/  LDG.E R12, desc[UR6][R12.64] ;  /* 0x000000060c0c7981 */ /* 0x000f22000c1e1900 */
[----:B------:R-:W-:-:S04]  /*19b0*/  IMAD.WIDE R16, R2, 0x4, R14 ;  /* 0x0000000402107825 */ /* 0x000fc800078e020e */
[C---:B0-----:R-:W-:Y:S01]  /*19c0*/  IMAD.WIDE R22, R2.reuse, 0x4, R16 ;  /* 0x0000000402167825 */ /* 0x041fe200078e0210 */
[----:B------:R0:W5:Y:S04]  /*19d0*/  LDG.E R13, desc[UR6][R14.64] ;  /* 0x000000060e0d7981 */ /* 0x000168000c1e1900 */
[----:B------:R-:W5:Y:S01]  /*19e0*/  LDG.E R16, desc[UR6][R16.64] ;  /* 0x0000000610107981 */ /* 0x000f62000c1e1900 */
[----:B-1----:R-:W-:-:S03]  /*19f0*/  IMAD.WIDE R20, R2, 0x4, R22 ;  /* 0x0000000402147825 */ /* 0x002fc600078e0216 */
[----:B------:R-:W5:Y:S01]  /*1a00*/  LDG.E R22, desc[UR6][R22.64] ;  /* 0x0000000616167981 */ /* 0x000f62000c1e1900 */
[----:B0-----:R-:W-:-:S03]  /*1a10*/  IMAD.WIDE R14, R2, 0x4, R20 ;  /* 0x00000004020e7825 */ /* 0x001fc600078e0214 */
[----:B------:R-:W5:Y:S04]  /*1a20*/  LDG.E R17, desc[UR6][R10.64+0x18] ;  /* 0x000018060a117981 */ /* 0x000f68000c1e1900 */
[----:B------:R-:W5:Y:S01]  /*1a30*/  LDG.E R14, desc[UR6][R14.64] ;  /* 0x000000060e0e7981 */ /* 0x000f62000c1e1900 */
[----:B--2---:R-:W-:-:S03]  /*1a40*/  FFMA R27, R26, R27, R29 ;  /* 0x0000001b1a1b7223 */ /* 0x004fc6000000001d */
[----:B------:R-:W5:Y:S04]  /*1a50*/  LDG.E R26, desc[UR6][R10.64+0xc] ;  /* 0x00000c060a1a7981 */ /* 0x000f68000c1e1900 */
[----:B------:R-:W2:Y:S01]  /*1a60*/  LDG.E R29, desc[UR6][R10.64+0x14] ;  /* 0x000014060a1d7981 */ /* 0x000ea2000c1e1900 */
[----:B---3--:R-:W-:-:S03]  /*1a70*/  FFMA R25, R25, R24, R27 ;  /* 0x0000001819197223 */ /* 0x008fc6000000001b */
[----:B------:R-:W3:Y:S04]  /*1a80*/  LDG.E R27, desc[UR6][R10.64+0x10] ;  /* 0x000010060a1b7981 */ /* 0x000ee8000c1e1900 */
[----:B------:R-:W2:Y:S04]  /*1a90*/  LDG.E R24, desc[UR6][R20.64] ;  /* 0x0000000614187981 */ /* 0x000ea8000c1e1900 */
[----:B------:R-:W2:Y:S01]  /*1aa0*/  LDG.E R20, desc[UR6][R10.64+0x1c] ;  /* 0x00001c060a147981 */ /* 0x000ea2000c1e1900 */
[----:B----4-:R-:W-:Y:S01]  /*1ab0*/  FFMA R12, R12, R28, R25 ;  /* 0x0000001c0c0c7223 */ /* 0x010fe20000000019 */
[----:B------:R-:W-:-:S04]  /*1ac0*/  IADD3 R19, PT, PT, R19, 0x8, RZ ;  /* 0x0000000813137810 */ /* 0x000fc80007ffe0ff */
[----:B------:R-:W-:Y:S02]  /*1ad0*/  ISETP.NE.AND P0, PT, R19, RZ, PT ;  /* 0x000000ff1300720c */ /* 0x000fe40003f05270 */
[----:B------:R-:W-:Y:S02]  /*1ae0*/  IADD3 R18, PT, PT, R18, 0x8, RZ ;  /* 0x0000000812127810 */ /* 0x000fe40007ffe0ff */
[----:B------:R-:W-:Y:S01]  /*1af0*/  LEA R7, R2, R7, 0x3 ;  /* 0x0000000702077211 */ /* 0x000fe200078e18ff */
[----:B-----5:R-:W-:-:S04]  /*1b00*/  FFMA R13, R13, R26, R12 ;  /* 0x0000001a0d0d7223 */ /* 0x020fc8000000000c */
[----:B---3--:R-:W-:-:S04]  /*1b10*/  FFMA R13, R16, R27, R13 ;  /* 0x0000001b100d7223 */ /* 0x008fc8000000000d */
[----:B--2---:R-:W-:-:S04]  /*1b20*/  FFMA R13, R22, R29, R13 ;  /* 0x0000001d160d7223 */ /* 0x004fc8000000000d */
[----:B------:R-:W-:-:S04]  /*1b30*/  FFMA R13, R24, R17, R13 ;  /* 0x00000011180d7223 */ /* 0x000fc8000000000d */
[----:B------:R-:W-:Y:S01]  /*1b40*/  FFMA R29, R14, R20, R13 ;  /* 0x000000140e1d7223 */ /* 0x000fe2000000000d */
[----:B------:R-:W-:Y:S06]  /*1b50*/  @P0 BRA `(.L_x_19) ;  /* 0xfffffffc00600947 */ /* 0x000fec000383ffff */
.L_x_18:
[----:B------:R-:W-:Y:S05]  /*1b60*/  @!P1 BRA `(.L_x_2) ;  /* 0x0000000000d49947 */ /* 0x000fea0003800000 */
[----:B------:R-:W-:Y:S02]  /*1b70*/  ISETP.GE.U32.AND P0, PT, R8, 0x4, PT ;  /* 0x000000040800780c */ /* 0x000fe40003f06070 */
[----:B------:R-:W-:-:S04]  /*1b80*/  LOP3.LUT R20, R4, 0x3, RZ, 0xc0, !PT ;  /* 0x0000000304147812 */ /* 0x000fc800078ec0ff */
[----:B------:R-:W-:-:S07]  /*1b90*/  ISETP.NE.AND P1, PT, R20, RZ, PT ;  /* 0x000000ff1400720c */ /* 0x000fce0003f25270 */
[----:B------:R-:W-:Y:S06]  /*1ba0*/  @!P0 BRA `(.L_x_20) ;  /* 0x0000000000588947 */ /* 0x000fec0003800000 */
[----:B------:R-:W0:Y:S01]  /*1bb0*/  LDC.64 R18, c[0x0][0x380] ;  /* 0x0000e000ff127b82 */ /* 0x000e220000000a00 */
[----:B------:R-:W-:Y:S01]  /*1bc0*/  IMAD R7, R9, R2, R5 ;  /* 0x0000000209077224 */ /* 0x000fe200078e0205 */
[----:B------:R-:W-:-:S06]  /*1bd0*/  IADD3 R13, PT, PT, R6, R9, RZ ;  /* 0x00000009060d7210 */ /* 0x000fcc0007ffe0ff */
[----:B------:R-:W1:Y:S01]  /*1be0*/  LDC.64 R10, c[0x0][0x388] ;  /* 0x0000e200ff0a7b82 */ /* 0x000e620000000a00 */
[----:B0-----:R-:W-:-:S04]  /*1bf0*/  IMAD.WIDE R18, R7, 0x4, R18 ;  /* 0x0000000407127825 */ /* 0x001fc800078e0212 */
[----:B-1----:R-:W-:-:S04]  /*1c00*/  IMAD.WIDE R10, R13, 0x4, R10 ;  /* 0x000000040d0a7825 */ /* 0x002fc800078e020a */
[C---:B------:R-:W-:Y:S01]  /*1c10*/  IMAD.WIDE R12, R2.reuse, 0x4, R18 ;  /* 0x00000004020c7825 */ /* 0x040fe200078e0212 */
[----:B------:R-:W2:Y:S04]  /*1c20*/  LDG.E R7, desc[UR6][R10.64] ;  /* 0x000000060a077981 */ /* 0x000ea8000c1e1900 */
[----:B------:R-:W2:Y:S01]  /*1c30*/  LDG.E R18, desc[UR6][R18.64] ;  /* 0x0000000612127981 */ /* 0x000ea2000c1e1900 */
[----:B------:R-:W-:-:S03]  /*1c40*/  IMAD.WIDE R14, R2, 0x4, R12 ;  /* 0x00000004020e7825 */ /* 0x000fc600078e020c */
[----:B------:R-:W3:Y:S04]  /*1c50*/  LDG.E R12, desc[UR6][R12.64] ;  /* 0x000000060c0c7981 */ /* 0x000ee8000c1e1900 */
[----:B------:R-:W3:Y:S01]  /*1c60*/  LDG.E R8, desc[UR6][R10.64+0x4] ;  /* 0x000004060a087981 */ /* 0x000ee2000c1e1900 */
[----:B------:R-:W-:-:S03]  /*1c70*/  IMAD.WIDE R16, R2, 0x4, R14 ;  /* 0x0000000402107825 */ /* 0x000fc600078e020e */
[----:B------:R-:W4:Y:S04]  /*1c80*/  LDG.E R14, desc[UR6][R14.64] ;  /* 0x000000060e0e7981 */ /* 0x000f28000c1e1900 */
        /* <DEDUP_REMOVED lines=8> */
.L_x_20:
[----:B------:R-:W-:Y:S05]  /*1d10*/  @!P1 BRA `(.L_x_2) ;  /* 0x0000000000689947 */ /* 0x000fea0003800000 */
[----:B------:R-:W0:Y:S01]  /*1d20*/  LDC.64 R16, c[0x0][0x380] ;  /* 0x0000e000ff107b82 */ /* 0x000e220000000a00 */
[----:B------:R-:W-:Y:S02]  /*1d30*/  ISETP.NE.AND P0, PT, R20, 0x1, PT ;  /* 0x000000011400780c */ /* 0x000fe40003f05270 */
[----:B------:R-:W-:-:S04]  /*1d40*/  LOP3.LUT R4, R4, 0x1, RZ, 0xc0, !PT ;  /* 0x0000000104047812 */ /* 0x000fc800078ec0ff */
[----:B------:R-:W-:Y:S01]  /*1d50*/  ISETP.NE.U32.AND P1, PT, R4, 0x1, PT ;  /* 0x000000010400780c */ /* 0x000fe20003f25070 */
[----:B------:R-:W1:Y:S06]  /*1d60*/  LDC.64 R14, c[0x0][0x388] ;  /* 0x0000e200ff0e7b82 */ /* 0x000e6c0000000a00 */
[----:B------:R-:W-:Y:S02]  /*1d70*/  @P0 IMAD R7, R9, R2, R5 ;  /* 0x0000000209070224 */ /* 0x000fe400078e0205 */
[----:B------:R-:W2:Y:S08]  /*1d80*/  LDC.64 R10, c[0x0][0x380] ;  /* 0x0000e000ff0a7b82 */ /* 0x000eb00000000a00 */
[----:B------:R-:W3:Y:S01]  /*1d90*/  LDC.64 R12, c[0x0][0x388] ;  /* 0x0000e200ff0c7b82 */ /* 0x000ee20000000a00 */
[----:B0-----:R-:W-:Y:S01]  /*1da0*/  @P0 IMAD.WIDE R16, R7, 0x4, R16 ;  /* 0x0000000407100825 */ /* 0x001fe200078e0210 */
[----:B------:R-:W-:-:S02]  /*1db0*/  @P0 IADD3 R7, PT, PT, R6, R9, RZ ;  /* 0x0000000906070210 */ /* 0x000fc40007ffe0ff */
[----:B------:R-:W-:Y:S01]  /*1dc0*/  @P0 IADD3 R9, PT, PT, R9, 0x2, RZ ;  /* 0x0000000209090810 */ /* 0x000fe20007ffe0ff */
[----:B------:R-:W-:Y:S02]  /*1dd0*/  @P0 IMAD.WIDE R18, R2, 0x4, R16 ;  /* 0x0000000402120825 */ /* 0x000fe400078e0210 */
[----:B------:R-:W4:Y:S02]  /*1de0*/  @P0 LDG.E R16, desc[UR6][R16.64] ;  /* 0x0000000610100981 */ /* 0x000f24000c1e1900 */
[----:B-1----:R-:W-:Y:S02]  /*1df0*/  @P0 IMAD.WIDE R14, R7, 0x4, R14 ;  /* 0x00000004070e0825 */ /* 0x002fe400078e020e */
[----:B------:R-:W5:Y:S02]  /*1e00*/  @P0 LDG.E R19, desc[UR6][R18.64] ;  /* 0x0000000612130981 */ /* 0x000f64000c1e1900 */
[----:B------:R-:W-:Y:S01]  /*1e10*/  @!P1 IMAD R7, R9, R2, R5 ;  /* 0x0000000209079224 */ /* 0x000fe200078e0205 */
[----:B------:R-:W-:Y:S01]  /*1e20*/  @!P1 IADD3 R9, PT, PT, R6, R9, RZ ;  /* 0x0000000906099210 */ /* 0x000fe20007ffe0ff */
[----:B------:R-:W4:Y:S02]  /*1e30*/  @P0 LDG.E R2, desc[UR6][R14.64] ;  /* 0x000000060e020981 */ /* 0x000f24000c1e1900 */
[----:B--2---:R-:W-:-:S02]  /*1e40*/  @!P1 IMAD.WIDE R10, R7, 0x4, R10 ;  /* 0x00000004070a9825 */ /* 0x004fc400078e020a */
[----:B------:R-:W5:Y:S02]  /*1e50*/  @P0 LDG.E R4, desc[UR6][R14.64+0x4] ;  /* 0x000004060e040981 */ /* 0x000f64000c1e1900 */
[----:B---3--:R-:W-:Y:S02]  /*1e60*/  @!P1 IMAD.WIDE R12, R9, 0x4, R12 ;  /* 0x00000004090c9825 */ /* 0x008fe400078e020c */
[----:B------:R-:W2:Y:S04]  /*1e70*/  @!P1 LDG.E R10, desc[UR6][R10.64] ;  /* 0x000000060a0a9981 */ /* 0x000ea8000c1e1900 */
[----:B------:R-:W2:Y:S01]  /*1e80*/  @!P1 LDG.E R12, desc[UR6][R12.64] ;  /* 0x000000060c0c9981 */ /* 0x000ea2000c1e1900 */
[----:B----4-:R-:W-:-:S04]  /*1e90*/  @P0 FFMA R2, R16, R2, R29 ;  /* 0x0000000210020223 */ /* 0x010fc8000000001d */
[----:B-----5:R-:W-:-:S04]  /*1ea0*/  @P0 FFMA R29, R19, R4, R2 ;  /* 0x00000004131d0223 */ /* 0x020fc80000000002 */
[----:B--2---:R-:W-:-:S07]  /*1eb0*/  @!P1 FFMA R29, R10, R12, R29 ;  /* 0x0000000c0a1d9223 */ /* 0x004fce000000001d */
.L_x_2:
[----:B------:R-:W0:Y:S01]  /*1ec0*/  LDC.64 R6, c[0x0][0x390] ;  /* 0x0000e400ff067b82 */ /* 0x000e220000000a00 */
[----:B------:R-:W1:Y:S07]  /*1ed0*/  LDCU.64 UR4, c[0x0][0x3b0] ;  /* 0x00007600ff0477ac */ /* 0x000e6e0008000a00 */
[----:B------:R-:W2:Y:S01]  /*1ee0*/  LDC.64 R8, c[0x0][0x398] ;  /* 0x0000e600ff087b82 */ /* 0x000ea20000000a00 */
[----:B0-----:R-:W-:-:S06]  /*1ef0*/  IMAD.WIDE.U32 R6, R5, 0x4, R6 ;  /* 0x0000000405067825 */ /* 0x001fcc00078e0006 */
[----:B------:R-:W1:Y:S01]  /*1f00*/  LDG.E R6, desc[UR6][R6.64] ;  /* 0x0000000606067981 */ /* 0x000e62000c1e1900 */
[----:B------:R-:W-:-:S04]  /*1f10*/  IMAD R3, R5, R0, R3 ;  /* 0x0000000005037224 */ /* 0x000fc800078e0203 */
[----:B--2---:R-:W-:-:S04]  /*1f20*/  IMAD.WIDE R2, R3, 0x4, R8 ;  /* 0x0000000403027825 */ /* 0x004fc800078e0208 */
[----:B-1----:R-:W-:-:S04]  /*1f30*/  FMUL R0, R6, UR5 ;  /* 0x0000000506007c20 */ /* 0x002fc80008400000 */
[----:B------:R-:W-:-:S05]  /*1f40*/  FFMA R29, R29, UR4, R0 ;  /* 0x000000041d1d7c23 */ /* 0x000fca0008000000 */
[----:B------:R-:W-:Y:S01]  /*1f50*/  STG.E desc[UR6][R2.64], R29 ;  /* 0x0000001d02007986 */ /* 0x000fe2000c101906 */
[----:B------:R-:W-:Y:S05]  /*1f60*/  EXIT ;  /* 0x000000000000794d */ /* 0x000fea0003800000 */
.L_x_21:
        /* <DEDUP_REMOVED lines=9> */
.L_x_24:


//--------------------- .nv.shared.reserved.0     --------------------------
	.section	.nv.shared.reserved.0,"aw",@nobits
	.weak		__nv_reservedSMEM_offset_0_alias
	.size		__nv_reservedSMEM_offset_0_alias, 0, 64
	.other		__nv_reservedSMEM_offset_0_alias,@"STO_CUDA_RESERVED_SHARED STV_DEFAULT"
__nv_reservedSMEM_offset_0_alias:
	.zero		0
	.zero		64


//--------------------- .nv.constant0._Z10add_kernelPfPKfi --------------------------
	.section	.nv.constant0._Z10add_kernelPfPKfi,"a",@progbits
	.sectionflags	@""
	.align	4
.nv.constant0._Z10add_kernelPfPKfi:
	.zero		916


//--------------------- .nv.constant0._Z11relu_kernelPfi --------------------------
	.section	.nv.constant0._Z11relu_kernelPfi,"a",@progbits
	.sectionflags	@""
	.align	4
.nv.constant0._Z11relu_kernelPfi:
	.zero		908


//--------------------- .nv.constant0._Z11gemm_kernelPKfS0_S0_Pfiiibbff --------------------------
	.section	.nv.constant0._Z11gemm_kernelPKfS0_S0_Pfiiibbff,"a",@progbits
	.sectionflags	@""
	.align	4
.nv.constant0._Z11gemm_kernelPKfS0_S0_Pfiiibbff:
	.zero		952


//--------------------- SYMBOLS --------------------------

	.type		.nv.reservedSmem.offset0,@object
	.size		.nv.reservedSmem.offset0,0x4
